	.target	sm_90a

	.elftype	@"ET_EXEC"


//--------------------- .note.nv.tkinfo           --------------------------
	.section	.note.nv.tkinfo,"",@"SHT_NOTE"
	.sectionflags	@"SHF_NOTE_NV_TKINFO"
	.tkinfo
        /*0018*/ 	.word	0x00000002
        /*0030*/ 	.string	""
        /*0030*/ 	.string	"ptxas"
        /*0030*/ 	.string	"Cuda compilation tools, release 13.0, V13.0.88"
        /*0030*/ 	.string	"Build cuda_13.0.r13.0/compiler.36424714_0"
        /*0030*/ 	.string	"-arch sm_90a -m 64 "



//--------------------- .note.nv.cuinfo           --------------------------
	.section	.note.nv.cuinfo,"",@"SHT_NOTE"
	.sectionflags	@"SHF_NOTE_NV_CUINFO"
        /*0018*/ 	.short	0x0002
        /*001a*/ 	.short	0x005a
        /*001c*/ 	.short	0x0082
	.zero		2


//--------------------- .nv.info                  --------------------------
	.section	.nv.info,"",@"SHT_CUDA_INFO"
	.align	4


	//----- nvinfo : EIATTR_REGCOUNT
	.align		4
        /*0000*/ 	.byte	0x04, 0x2f
        /*0002*/ 	.short	(.L_12 - .L_11)
	.align		4
.L_11:
        /*0004*/ 	.word	index@(_ZN7cutlass13device_kernelINS_4gemm6kernel13GemmUniversalIN4cute5tupleIJiiiiEEENS1_10collective13CollectiveMmaINS1_37MainloopSm90TmaGmmaWarpSpecializedFP8ILi9ENS5_IJNS4_1CILi1EEENSA_ILi4EEESB_EEENS1_35KernelTmaWarpSpecializedCooperativeEEENS5_IJNSA_ILi128EEENSA_ILi64EEESG_EEENS_12float_e5m2_tENS5_IJlSB_lEEESJ_SK_NS4_8TiledMMAINS4_8MMA_AtomIJNS4_4SM904GMMA30MMA_64x64x32_F32E5M2E5M2_SS_TNILNSO_7ScaleInE1ELSQ_1EEEEEENS4_6LayoutINS5_IJNSA_ILi2EEESB_SB_EEENS5_IJSB_NSA_ILi0EEESW_EEEEENS5_IJNS4_10UnderscoreESZ_SZ_EEEEENS4_23SM90_TMA_LOAD_MULTICASTENS4_14ComposedLayoutINS4_7SwizzleILi3ELi4ELi3EEENS4_18smem_ptr_flag_bitsILi8EEENST_INS5_IJNSA_ILi8EEESG_EEENS5_IJSG_SB_EEEEEEEvNS4_8identityENS4_13SM90_TMA_LOADES1C_vS1D_EENS_8epilogue10collective6detail29Sm90TmaWarpSpecializedAdapterINS1H_15DefaultEpilogueISJ_SK_SK_NS1G_6thread17LinearCombinationISJ_Li1EffLNS1L_9ScaleType4KindE0ELNS_15FloatRoundStyleE2ESJ_EENS1_15EpilogueDefaultEEEEEvvEEEEvNT_6ParamsE)
        /*0008*/ 	.word	0x000000a8


	//----- nvinfo : EIATTR_FRAME_SIZE
	.align		4
.L_12:
        /*000c*/ 	.byte	0x04, 0x11
        /*000e*/ 	.short	(.L_14 - .L_13)
	.align		4
.L_13:
        /*0010*/ 	.word	index@(_ZN7cutlass13device_kernelINS_4gemm6kernel13GemmUniversalIN4cute5tupleIJiiiiEEENS1_10collective13CollectiveMmaINS1_37MainloopSm90TmaGmmaWarpSpecializedFP8ILi9ENS5_IJNS4_1CILi1EEENSA_ILi4EEESB_EEENS1_35KernelTmaWarpSpecializedCooperativeEEENS5_IJNSA_ILi128EEENSA_ILi64EEESG_EEENS_12float_e5m2_tENS5_IJlSB_lEEESJ_SK_NS4_8TiledMMAINS4_8MMA_AtomIJNS4_4SM904GMMA30MMA_64x64x32_F32E5M2E5M2_SS_TNILNSO_7ScaleInE1ELSQ_1EEEEEENS4_6LayoutINS5_IJNSA_ILi2EEESB_SB_EEENS5_IJSB_NSA_ILi0EEESW_EEEEENS5_IJNS4_10UnderscoreESZ_SZ_EEEEENS4_23SM90_TMA_LOAD_MULTICASTENS4_14ComposedLayoutINS4_7SwizzleILi3ELi4ELi3EEENS4_18smem_ptr_flag_bitsILi8EEENST_INS5_IJNSA_ILi8EEESG_EEENS5_IJSG_SB_EEEEEEEvNS4_8identityENS4_13SM90_TMA_LOADES1C_vS1D_EENS_8epilogue10collective6detail29Sm90TmaWarpSpecializedAdapterINS1H_15DefaultEpilogueISJ_SK_SK_NS1G_6thread17LinearCombinationISJ_Li1EffLNS1L_9ScaleType4KindE0ELNS_15FloatRoundStyleE2ESJ_EENS1_15EpilogueDefaultEEEEEvvEEEEvNT_6ParamsE)
        /*0014*/ 	.word	0x00000000


	//----- nvinfo : EIATTR_MIN_STACK_SIZE
	.align		4
.L_14:
        /*0018*/ 	.byte	0x04, 0x12
        /*001a*/ 	.short	(.L_16 - .L_15)
	.align		4
.L_15:
        /*001c*/ 	.word	index@(_ZN7cutlass13device_kernelINS_4gemm6kernel13GemmUniversalIN4cute5tupleIJiiiiEEENS1_10collective13CollectiveMmaINS1_37MainloopSm90TmaGmmaWarpSpecializedFP8ILi9ENS5_IJNS4_1CILi1EEENSA_ILi4EEESB_EEENS1_35KernelTmaWarpSpecializedCooperativeEEENS5_IJNSA_ILi128EEENSA_ILi64EEESG_EEENS_12float_e5m2_tENS5_IJlSB_lEEESJ_SK_NS4_8TiledMMAINS4_8MMA_AtomIJNS4_4SM904GMMA30MMA_64x64x32_F32E5M2E5M2_SS_TNILNSO_7ScaleInE1ELSQ_1EEEEEENS4_6LayoutINS5_IJNSA_ILi2EEESB_SB_EEENS5_IJSB_NSA_ILi0EEESW_EEEEENS5_IJNS4_10UnderscoreESZ_SZ_EEEEENS4_23SM90_TMA_LOAD_MULTICASTENS4_14ComposedLayoutINS4_7SwizzleILi3ELi4ELi3EEENS4_18smem_ptr_flag_bitsILi8EEENST_INS5_IJNSA_ILi8EEESG_EEENS5_IJSG_SB_EEEEEEEvNS4_8identityENS4_13SM90_TMA_LOADES1C_vS1D_EENS_8epilogue10collective6detail29Sm90TmaWarpSpecializedAdapterINS1H_15DefaultEpilogueISJ_SK_SK_NS1G_6thread17LinearCombinationISJ_Li1EffLNS1L_9ScaleType4KindE0ELNS_15FloatRoundStyleE2ESJ_EENS1_15EpilogueDefaultEEEEEvvEEEEvNT_6ParamsE)
        /*0020*/ 	.word	0x00000000
.L_16:


//--------------------- .nv.compat                --------------------------
	.section	.nv.compat,"",@"SHT_CUDA_COMPAT_INFO"
	.align	4
        /*0000*/ 	.byte	0x02, 0x09, 0x01, 0x00, 0x02, 0x02, 0x04, 0x00, 0x02, 0x05, 0x05, 0x00, 0x03, 0x07, 0x01, 0x01
        /*0010*/ 	.byte	0x02, 0x03, 0x01, 0x00, 0x02, 0x06, 0x01, 0x00, 0x04, 0x0b, 0x08, 0x00, 0x00, 0x00, 0x00, 0x00
        /*0020*/ 	.byte	0x00, 0x00, 0x00, 0x00


//--------------------- .nv.info._ZN7cutlass13device_kernelINS_4gemm6kernel13GemmUniversalIN4cute5tupleIJiiiiEEENS1_10collective13CollectiveMmaINS1_37MainloopSm90TmaGmmaWarpSpecializedFP8ILi9ENS5_IJNS4_1CILi1EEENSA_ILi4EEESB_EEENS1_35KernelTmaWarpSpecializedCooperativeEEENS5_IJNSA_ILi128EEENSA_ILi64EEESG_EEENS_12float_e5m2_tENS5_IJlSB_lEEESJ_SK_NS4_8TiledMMAINS4_8MMA_AtomIJNS4_4SM904GMMA30MMA_64x64x32_F32E5M2E5M2_SS_TNILNSO_7ScaleInE1ELSQ_1EEEEEENS4_6LayoutINS5_IJNSA_ILi2EEESB_SB_EEENS5_IJSB_NSA_ILi0EEESW_EEEEENS5_IJNS4_10UnderscoreESZ_SZ_EEEEENS4_23SM90_TMA_LOAD_MULTICASTENS4_14ComposedLayoutINS4_7SwizzleILi3ELi4ELi3EEENS4_18smem_ptr_flag_bitsILi8EEENST_INS5_IJNSA_ILi8EEESG_EEENS5_IJSG_SB_EEEEEEEvNS4_8identityENS4_13SM90_TMA_LOADES1C_vS1D_EENS_8epilogue10collective6detail29Sm90TmaWarpSpecializedAdapterINS1H_15DefaultEpilogueISJ_SK_SK_NS1G_6thread17LinearCombinationISJ_Li1EffLNS1L_9ScaleType4KindE0ELNS_15FloatRoundStyleE2ESJ_EENS1_15EpilogueDefaultEEEEEvvEEEEvNT_6ParamsE --------------------------
	.section	.nv.info._ZN7cutlass13device_kernelINS_4gemm6kernel13GemmUniversalIN4cute5tupleIJiiiiEEENS1_10collective13CollectiveMmaINS1_37MainloopSm90TmaGmmaWarpSpecializedFP8ILi9ENS5_IJNS4_1CILi1EEENSA_ILi4EEESB_EEENS1_35KernelTmaWarpSpecializedCooperativeEEENS5_IJNSA_ILi128EEENSA_ILi64EEESG_EEENS_12float_e5m2_tENS5_IJlSB_lEEESJ_SK_NS4_8TiledMMAINS4_8MMA_AtomIJNS4_4SM904GMMA30MMA_64x64x32_F32E5M2E5M2_SS_TNILNSO_7ScaleInE1ELSQ_1EEEEEENS4_6LayoutINS5_IJNSA_ILi2EEESB_SB_EEENS5_IJSB_NSA_ILi0EEESW_EEEEENS5_IJNS4_10UnderscoreESZ_SZ_EEEEENS4_23SM90_TMA_LOAD_MULTICASTENS4_14ComposedLayoutINS4_7SwizzleILi3ELi4ELi3EEENS4_18smem_ptr_flag_bitsILi8EEENST_INS5_IJNSA_ILi8EEESG_EEENS5_IJSG_SB_EEEEEEEvNS4_8identityENS4_13SM90_TMA_LOADES1C_vS1D_EENS_8epilogue10collective6detail29Sm90TmaWarpSpecializedAdapterINS1H_15DefaultEpilogueISJ_SK_SK_NS1G_6thread17LinearCombinationISJ_Li1EffLNS1L_9ScaleType4KindE0ELNS_15FloatRoundStyleE2ESJ_EENS1_15EpilogueDefaultEEEEEvvEEEEvNT_6ParamsE,"",@"SHT_CUDA_INFO"
	.sectionflags	@""
	.align	4


	//----- nvinfo : EIATTR_CUDA_API_VERSION
	.align		4
        /*0000*/ 	.byte	0x04, 0x37
        /*0002*/ 	.short	(.L_18 - .L_17)
.L_17:
        /*0004*/ 	.word	0x00000082


	//----- nvinfo : EIATTR_KPARAM_INFO
	.align		4
.L_18:
        /*0008*/ 	.byte	0x04, 0x17
        /*000a*/ 	.short	(.L_20 - .L_19)
.L_19:
        /*000c*/ 	.word	0x00000000
        /*0010*/ 	.short	0x0000
        /*0012*/ 	.short	0x0070
        /*0014*/ 	.byte	0x00, 0xf0, 0x01, 0x10


	//----- nvinfo : EIATTR_SPARSE_MMA_MASK
	.align		4
.L_20:
        /*0018*/ 	.byte	0x03, 0x50
        /*001a*/ 	.short	0x0000


	//----- nvinfo : EIATTR_MAXREG_COUNT
	.align		4
        /*001c*/ 	.byte	0x03, 0x1b
        /*001e*/ 	.short	0x00a8


	//----- nvinfo : EIATTR_NUM_BARRIERS
	.align		4
        /*0020*/ 	.byte	0x02, 0x4c
        /*0022*/ 	.byte	0x01
	.zero		1


	//----- nvinfo : EIATTR_MERCURY_ISA_VERSION
	.align		4
        /*0024*/ 	.byte	0x03, 0x5f
        /*0026*/ 	.short	0x0101


	//----- nvinfo : EIATTR_INT_WARP_WIDE_INSTR_OFFSETS
	.align		4
        /*0028*/ 	.byte	0x04, 0x31
        /*002a*/ 	.short	(.L_22 - .L_21)


	//   ....[0]....
.L_21:
        /*002c*/ 	.word	0x00000510


	//   ....[1]....
        /*0030*/ 	.word	0x00000530


	//   ....[2]....
        /*0034*/ 	.word	0x00000710


	//----- nvinfo : EIATTR_COOP_GROUP_MASK_REGIDS
	.align		4
.L_22:
        /*0038*/ 	.byte	0x04, 0x29
        /*003a*/ 	.short	(.L_24 - .L_23)


	//   ....[0]....
.L_23:
        /*003c*/ 	.word	0xffffffff


	//   ....[1]....
        /*0040*/ 	.word	0xffffffff


	//   ....[2]....
        /*0044*/ 	.word	0xffffffff


	//   ....[3]....
        /*0048*/ 	.word	0xffffffff


	//   ....[4]....
        /*004c*/ 	.word	0xffffffff


	//   ....[5]....
        /*0050*/ 	.word	0xffffffff


	//----- nvinfo : EIATTR_COOP_GROUP_INSTR_OFFSETS
	.align		4
.L_24:
        /*0054*/ 	.byte	0x04, 0x28
        /*0056*/ 	.short	(.L_26 - .L_25)


	//   ....[0]....
.L_25:
        /*0058*/ 	.word	0x00000060


	//   ....[1]....
        /*005c*/ 	.word	0x00000070


	//   ....[2]....
        /*0060*/ 	.word	0x00000130


	//   ....[3]....
        /*0064*/ 	.word	0x00000390


	//   ....[4]....
        /*0068*/ 	.word	0x00000840


	//   ....[5]....
        /*006c*/ 	.word	0x000012b0


	//----- nvinfo : EIATTR_REG_RECONFIG
	.align		4
.L_26:
        /*0070*/ 	.byte	0x01, 0x54
	.zero		2


	//----- nvinfo : EIATTR_MBARRIER_INSTR_OFFSETS
	.align		4
        /*0074*/ 	.byte	0x04, 0x39
        /*0076*/ 	.short	(.L_28 - .L_27)


	//   ....[0]....
.L_27:
        /*0078*/ 	.word	0x00000250
        /*007c*/ 	.word	0x000000ff
        /*0080*/ 	.word	0x00000000
        /*0084*/ 	.short	0x0100
        /*0086*/ 	.byte	0x08
	.zero		1


	//   ....[1]....
        /*0088*/ 	.word	0x00000260
        /*008c*/ 	.word	0x000000ff
        /*0090*/ 	.word	0x00000048
        /*0094*/ 	.short	0x0100
        /*0096*/ 	.byte	0x08
	.zero		1


	//   ....[2]....
        /*0098*/ 	.word	0x00000270
        /*009c*/ 	.word	0x000000ff
        /*00a0*/ 	.word	0x00000008
        /*00a4*/ 	.short	0x0100
        /*00a6*/ 	.byte	0x08
	.zero		1


	//   ....[3]....
        /*00a8*/ 	.word	0x00000280
        /*00ac*/ 	.word	0x000000ff
        /*00b0*/ 	.word	0x00000050
        /*00b4*/ 	.short	0x0100
        /*00b6*/ 	.byte	0x08
	.zero		1


	//   ....[4]....
        /*00b8*/ 	.word	0x00000290
        /*00bc*/ 	.word	0x000000ff
        /*00c0*/ 	.word	0x00000010
        /*00c4*/ 	.short	0x0100
        /*00c6*/ 	.byte	0x08
	.zero		1


	//   ....[5]....
        /*00c8*/ 	.word	0x000002a0
        /*00cc*/ 	.word	0x000000ff
        /*00d0*/ 	.word	0x00000058
        /*00d4*/ 	.short	0x0100
        /*00d6*/ 	.byte	0x08
	.zero		1


	//   ....[6]....
        /*00d8*/ 	.word	0x000002b0
        /*00dc*/ 	.word	0x000000ff
        /*00e0*/ 	.word	0x00000018
        /*00e4*/ 	.short	0x0100
        /*00e6*/ 	.byte	0x08
	.zero		1


	//   ....[7]....
        /*00e8*/ 	.word	0x000002c0
        /*00ec*/ 	.word	0x000000ff
        /*00f0*/ 	.word	0x00000060
        /*00f4*/ 	.short	0x0100
        /*00f6*/ 	.byte	0x08
	.zero		1


	//   ....[8]....
        /*00f8*/ 	.word	0x000002d0
        /*00fc*/ 	.word	0x000000ff
        /*0100*/ 	.word	0x00000020
        /*0104*/ 	.short	0x0100
        /*0106*/ 	.byte	0x08
	.zero		1


	//   ....[9]....
        /*0108*/ 	.word	0x000002e0
        /*010c*/ 	.word	0x000000ff
        /*0110*/ 	.word	0x00000068
        /*0114*/ 	.short	0x0100
        /*0116*/ 	.byte	0x08
	.zero		1


	//   ....[10]....
        /*0118*/ 	.word	0x000002f0
        /*011c*/ 	.word	0x000000ff
        /*0120*/ 	.word	0x00000028
        /*0124*/ 	.short	0x0100
        /*0126*/ 	.byte	0x08
	.zero		1


	//   ....[11]....
        /*0128*/ 	.word	0x00000300
        /*012c*/ 	.word	0x000000ff
        /*0130*/ 	.word	0x00000070
        /*0134*/ 	.short	0x0100
        /*0136*/ 	.byte	0x08
	.zero		1


	//   ....[12]....
        /*0138*/ 	.word	0x00000310
        /*013c*/ 	.word	0x000000ff
        /*0140*/ 	.word	0x00000030
        /*0144*/ 	.short	0x0100
        /*0146*/ 	.byte	0x08
	.zero		1


	//   ....[13]....
        /*0148*/ 	.word	0x00000320
        /*014c*/ 	.word	0x000000ff
        /*0150*/ 	.word	0x00000078
        /*0154*/ 	.short	0x0100
        /*0156*/ 	.byte	0x08
	.zero		1


	//   ....[14]....
        /*0158*/ 	.word	0x00000330
        /*015c*/ 	.word	0x000000ff
        /*0160*/ 	.word	0x00000038
        /*0164*/ 	.short	0x0100
        /*0166*/ 	.byte	0x08
	.zero		1


	//   ....[15]....
        /*0168*/ 	.word	0x00000340
        /*016c*/ 	.word	0x000000ff
        /*0170*/ 	.word	0x00000080
        /*0174*/ 	.short	0x0100
        /*0176*/ 	.byte	0x08
	.zero		1


	//   ....[16]....
        /*0178*/ 	.word	0x00000350
        /*017c*/ 	.word	0x000000ff
        /*0180*/ 	.word	0x00000040
        /*0184*/ 	.short	0x0100
        /*0186*/ 	.byte	0x08
	.zero		1


	//   ....[17]....
        /*0188*/ 	.word	0x00000360
        /*018c*/ 	.word	0x000000ff
        /*0190*/ 	.word	0x00000088
        /*0194*/ 	.short	0x0100
        /*0196*/ 	.byte	0x08
	.zero		1


	//   ....[18]....
        /*0198*/ 	.word	0x00000790
        /*019c*/ 	.word	0x000000ff
        /*01a0*/ 	.word	0x000000a0
        /*01a4*/ 	.short	0x0100
        /*01a6*/ 	.byte	0x06
	.zero		1


	//   ....[19]....
        /*01a8*/ 	.word	0x000007f0
        /*01ac*/ 	.word	0x000000ff
        /*01b0*/ 	.word	0x000000a8
        /*01b4*/ 	.short	0x0100
        /*01b6*/ 	.byte	0x06
	.zero		1


	//   ....[20]....
        /*01b8*/ 	.word	0x000015e0
        /*01bc*/ 	.word	0x000000ff
        /*01c0*/ 	.word	0x00000000
        /*01c4*/ 	.short	0x010a
        /*01c6*/ 	.byte	0x06
	.zero		1


	//   ....[21]....
        /*01c8*/ 	.word	0x00001620
        /*01cc*/ 	.word	0x000000ff
        /*01d0*/ 	.word	0x00000000
        /*01d4*/ 	.short	0x010a
        /*01d6*/ 	.byte	0x06
	.zero		1


	//   ....[22]....
        /*01d8*/ 	.word	0x00001d10
        /*01dc*/ 	.word	0x000000ff
        /*01e0*/ 	.word	0x00000000
        /*01e4*/ 	.short	0x010a
        /*01e6*/ 	.byte	0x0c
	.zero		1


	//   ....[23]....
        /*01e8*/ 	.word	0x00001d50
        /*01ec*/ 	.word	0x000000ff
        /*01f0*/ 	.word	0x00000000
        /*01f4*/ 	.short	0x010a
        /*01f6*/ 	.byte	0x0c
	.zero		1


	//   ....[24]....
        /*01f8*/ 	.word	0x00002240
        /*01fc*/ 	.word	0x0000000d
        /*0200*/ 	.word	0x00000000
        /*0204*/ 	.short	0x0101
        /*0206*/ 	.byte	0x3f
	.zero		1


	//   ....[25]....
        /*0208*/ 	.word	0x000026c0
        /*020c*/ 	.word	0x00000008
        /*0210*/ 	.word	0x00000000
        /*0214*/ 	.short	0x0101
        /*0216*/ 	.byte	0x3f
	.zero		1


	//   ....[26]....
        /*0218*/ 	.word	0x00005f70
        /*021c*/ 	.word	0x00000012
        /*0220*/ 	.word	0x00000048
        /*0224*/ 	.short	0x010a
        /*0226*/ 	.byte	0x3f
	.zero		1


	//   ....[27]....
        /*0228*/ 	.word	0x00006300
        /*022c*/ 	.word	0x00000008
        /*0230*/ 	.word	0x000000a8
        /*0234*/ 	.short	0x0101
        /*0236*/ 	.byte	0x3f
	.zero		1


	//   ....[28]....
        /*0238*/ 	.word	0x00006a10
        /*023c*/ 	.word	0x00000007
        /*0240*/ 	.word	0x00000000
        /*0244*/ 	.short	0x010a
        /*0246*/ 	.byte	0x3f
	.zero		1


	//   ....[29]....
        /*0248*/ 	.word	0x00006a90
        /*024c*/ 	.word	0x00000008
        /*0250*/ 	.word	0x00000000
        /*0254*/ 	.short	0x010a
        /*0256*/ 	.byte	0x3f
	.zero		1


	//   ....[30]....
        /*0258*/ 	.word	0x00006b20
        /*025c*/ 	.word	0x00000009
        /*0260*/ 	.word	0x00000000
        /*0264*/ 	.short	0x010a
        /*0266*/ 	.byte	0x3f
	.zero		1


	//   ....[31]....
        /*0268*/ 	.word	0x00006bb0
        /*026c*/ 	.word	0x00000008
        /*0270*/ 	.word	0x00000000
        /*0274*/ 	.short	0x010a
        /*0276*/ 	.byte	0x3f
	.zero		1


	//   ....[32]....
        /*0278*/ 	.word	0x00006c40
        /*027c*/ 	.word	0x00000009
        /*0280*/ 	.word	0x00000000
        /*0284*/ 	.short	0x010a
        /*0286*/ 	.byte	0x3f
	.zero		1


	//   ....[33]....
        /*0288*/ 	.word	0x00006cd0
        /*028c*/ 	.word	0x00000008
        /*0290*/ 	.word	0x00000000
        /*0294*/ 	.short	0x010a
        /*0296*/ 	.byte	0x3f
	.zero		1


	//   ....[34]....
        /*0298*/ 	.word	0x00006d60
        /*029c*/ 	.word	0x00000009
        /*02a0*/ 	.word	0x00000000
        /*02a4*/ 	.short	0x010a
        /*02a6*/ 	.byte	0x3f
	.zero		1


	//   ....[35]....
        /*02a8*/ 	.word	0x00006df0
        /*02ac*/ 	.word	0x00000006
        /*02b0*/ 	.word	0x00000000
        /*02b4*/ 	.short	0x010a
        /*02b6*/ 	.byte	0x3f
	.zero		1


	//   ....[36]....
        /*02b8*/ 	.word	0x00006e80
        /*02bc*/ 	.word	0x00000003
        /*02c0*/ 	.word	0x00000000
        /*02c4*/ 	.short	0x010a
        /*02c6*/ 	.byte	0x3f
	.zero		1


	//   ....[37]....
        /*02c8*/ 	.word	0x00006ef0
        /*02cc*/ 	.word	0x00000009
        /*02d0*/ 	.word	0x00000000
        /*02d4*/ 	.short	0x010a
        /*02d6*/ 	.byte	0x3f
	.zero		1


	//   ....[38]....
        /*02d8*/ 	.word	0x00006f50
        /*02dc*/ 	.word	0x0000000d
        /*02e0*/ 	.word	0x00000000
        /*02e4*/ 	.short	0x010a
        /*02e6*/ 	.byte	0x3f
	.zero		1


	//   ....[39]....
        /*02e8*/ 	.word	0x00007020
        /*02ec*/ 	.word	0x00000012
        /*02f0*/ 	.word	0x00000048
        /*02f4*/ 	.short	0x010a
        /*02f6*/ 	.byte	0x3f
	.zero		1


	//   ....[40]....
        /*02f8*/ 	.word	0x000070f0
        /*02fc*/ 	.word	0x00000007
        /*0300*/ 	.word	0x00000000
        /*0304*/ 	.short	0x010a
        /*0306*/ 	.byte	0x3f
	.zero		1


	//   ....[41]....
        /*0308*/ 	.word	0x00007140
        /*030c*/ 	.word	0x00000008
        /*0310*/ 	.word	0x00000000
        /*0314*/ 	.short	0x010a
        /*0316*/ 	.byte	0x3f
	.zero		1


	//   ....[42]....
        /*0318*/ 	.word	0x00007190
        /*031c*/ 	.word	0x00000009
        /*0320*/ 	.word	0x00000000
        /*0324*/ 	.short	0x010a
        /*0326*/ 	.byte	0x3f
	.zero		1


	//   ....[43]....
        /*0328*/ 	.word	0x000071e0
        /*032c*/ 	.word	0x00000008
        /*0330*/ 	.word	0x00000000
        /*0334*/ 	.short	0x010a
        /*0336*/ 	.byte	0x3f
	.zero		1


	//   ....[44]....
        /*0338*/ 	.word	0x00007230
        /*033c*/ 	.word	0x00000009
        /*0340*/ 	.word	0x00000000
        /*0344*/ 	.short	0x010a
        /*0346*/ 	.byte	0x3f
	.zero		1


	//   ....[45]....
        /*0348*/ 	.word	0x00007280
        /*034c*/ 	.word	0x00000008
        /*0350*/ 	.word	0x00000000
        /*0354*/ 	.short	0x010a
        /*0356*/ 	.byte	0x3f
	.zero		1


	//   ....[46]....
        /*0358*/ 	.word	0x000072d0
        /*035c*/ 	.word	0x00000009
        /*0360*/ 	.word	0x00000000
        /*0364*/ 	.short	0x010a
        /*0366*/ 	.byte	0x3f
	.zero		1


	//   ....[47]....
        /*0368*/ 	.word	0x00007320
        /*036c*/ 	.word	0x00000006
        /*0370*/ 	.word	0x00000000
        /*0374*/ 	.short	0x010a
        /*0376*/ 	.byte	0x3f
	.zero		1


	//----- nvinfo : EIATTR_NUM_MBARRIERS
	.align		4
.L_28:
        /*0378*/ 	.byte	0x03, 0x38
        /*037a*/ 	.short	0x0014


	//----- nvinfo : EIATTR_EXIT_INSTR_OFFSETS
	.align		4
        /*037c*/ 	.byte	0x04, 0x1c
        /*037e*/ 	.short	(.L_30 - .L_29)


	//   ....[0]....
.L_29:
        /*0380*/ 	.word	0x000009a0


	//   ....[1]....
        /*0384*/ 	.word	0x00001180


	//   ....[2]....
        /*0388*/ 	.word	0x00005690


	//   ....[3]....
        /*038c*/ 	.word	0x00005bf0


	//   ....[4]....
        /*0390*/ 	.word	0x00006ed0


	//----- nvinfo : EIATTR_MAX_THREADS
	.align		4
.L_30:
        /*0394*/ 	.byte	0x04, 0x05
        /*0396*/ 	.short	(.L_32 - .L_31)
.L_31:
        /*0398*/ 	.word	0x00000180
        /*039c*/ 	.word	0x00000001
        /*03a0*/ 	.word	0x00000001


	//----- nvinfo : EIATTR_CRS_STACK_SIZE
	.align		4
.L_32:
        /*03a4*/ 	.byte	0x04, 0x1e
        /*03a6*/ 	.short	(.L_34 - .L_33)
.L_33:
        /*03a8*/ 	.word	0x00000000


	//----- nvinfo : EIATTR_CBANK_PARAM_SIZE
	.align		4
.L_34:
        /*03ac*/ 	.byte	0x03, 0x19
        /*03ae*/ 	.short	0x0470


	//----- nvinfo : EIATTR_PARAM_CBANK
	.align		4
        /*03b0*/ 	.byte	0x04, 0x0a
        /*03b2*/ 	.short	(.L_36 - .L_35)
	.align		4
.L_35:
        /*03b4*/ 	.word	index@(.nv.constant0._ZN7cutlass13device_kernelINS_4gemm6kernel13GemmUniversalIN4cute5tupleIJiiiiEEENS1_10collective13CollectiveMmaINS1_37MainloopSm90TmaGmmaWarpSpecializedFP8ILi9ENS5_IJNS4_1CILi1EEENSA_ILi4EEESB_EEENS1_35KernelTmaWarpSpecializedCooperativeEEENS5_IJNSA_ILi128EEENSA_ILi64EEESG_EEENS_12float_e5m2_tENS5_IJlSB_lEEESJ_SK_NS4_8TiledMMAINS4_8MMA_AtomIJNS4_4SM904GMMA30MMA_64x64x32_F32E5M2E5M2_SS_TNILNSO_7ScaleInE1ELSQ_1EEEEEENS4_6LayoutINS5_IJNSA_ILi2EEESB_SB_EEENS5_IJSB_NSA_ILi0EEESW_EEEEENS5_IJNS4_10UnderscoreESZ_SZ_EEEEENS4_23SM90_TMA_LOAD_MULTICASTENS4_14ComposedLayoutINS4_7SwizzleILi3ELi4ELi3EEENS4_18smem_ptr_flag_bitsILi8EEENST_INS5_IJNSA_ILi8EEESG_EEENS5_IJSG_SB_EEEEEEEvNS4_8identityENS4_13SM90_TMA_LOADES1C_vS1D_EENS_8epilogue10collective6detail29Sm90TmaWarpSpecializedAdapterINS1H_15DefaultEpilogueISJ_SK_SK_NS1G_6thread17LinearCombinationISJ_Li1EffLNS1L_9ScaleType4KindE0ELNS_15FloatRoundStyleE2ESJ_EENS1_15EpilogueDefaultEEEEEvvEEEEvNT_6ParamsE)
        /*03b8*/ 	.short	0x0210
        /*03ba*/ 	.short	0x0470


	//----- nvinfo : EIATTR_SW_WAR
	.align		4
.L_36:
        /*03bc*/ 	.byte	0x04, 0x36
        /*03be*/ 	.short	(.L_38 - .L_37)
.L_37:
        /*03c0*/ 	.word	0x00000008
.L_38:


//--------------------- .nv.callgraph             --------------------------
	.section	.nv.callgraph,"",@"SHT_CUDA_CALLGRAPH"
	.align	4
	.sectionentsize	8
	.align		4
        /*0000*/ 	.word	0x00000000
	.align		4
        /*0004*/ 	.word	0xffffffff
	.align		4
        /*0008*/ 	.word	0x00000000
	.align		4
        /*000c*/ 	.word	0xfffffffe
	.align		4
        /*0010*/ 	.word	0x00000000
	.align		4
        /*0014*/ 	.word	0xfffffffd
	.align		4
        /*0018*/ 	.word	0x00000000
	.align		4
        /*001c*/ 	.word	0xfffffffc


//--------------------- .nv.constant4             --------------------------
	.section	.nv.constant4,"a",@progbits
	.align	8
	.align		8
.nv.constant4:
        /*0000*/ 	.dword	_ZN40_INTERNAL_9d8fa41e_4_k_cu_b32d2441_167254cuda3std3__45__cpo5beginE
	.align		8
        /*0008*/ 	.dword	_ZN40_INTERNAL_9d8fa41e_4_k_cu_b32d2441_167254cuda3std3__45__cpo3endE
	.align		8
        /*0010*/ 	.dword	_ZN40_INTERNAL_9d8fa41e_4_k_cu_b32d2441_167254cuda3std3__45__cpo6cbeginE
	.align		8
        /*0018*/ 	.dword	_ZN40_INTERNAL_9d8fa41e_4_k_cu_b32d2441_167254cuda3std3__45__cpo4cendE
	.align		8
        /*0020*/ 	.dword	_ZN40_INTERNAL_9d8fa41e_4_k_cu_b32d2441_167254cuda3std3__442_GLOBAL__N__9d8fa41e_4_k_cu_b32d2441_167256ignoreE
	.align		8
        /*0028*/ 	.dword	_ZN40_INTERNAL_9d8fa41e_4_k_cu_b32d2441_167254cuda3std3__419piecewise_constructE
	.align		8
        /*0030*/ 	.dword	_ZN40_INTERNAL_9d8fa41e_4_k_cu_b32d2441_167254cuda3std3__48in_placeE
	.align		8
        /*0038*/ 	.dword	_ZN40_INTERNAL_9d8fa41e_4_k_cu_b32d2441_167254cuda3std6ranges3__45__cpo4swapE
	.align		8
        /*0040*/ 	.dword	_ZN40_INTERNAL_9d8fa41e_4_k_cu_b32d2441_167254cuda3std6ranges3__45__cpo9iter_moveE
	.align		8
        /*0048*/ 	.dword	_ZN40_INTERNAL_9d8fa41e_4_k_cu_b32d2441_167254cute7productE
	.align		8
        /*0050*/ 	.dword	_ZN40_INTERNAL_9d8fa41e_4_k_cu_b32d2441_167254cute1_E


//--------------------- .text._ZN7cutlass13device_kernelINS_4gemm6kernel13GemmUniversalIN4cute5tupleIJiiiiEEENS1_10collective13CollectiveMmaINS1_37MainloopSm90TmaGmmaWarpSpecializedFP8ILi9ENS5_IJNS4_1CILi1EEENSA_ILi4EEESB_EEENS1_35KernelTmaWarpSpecializedCooperativeEEENS5_IJNSA_ILi128EEENSA_ILi64EEESG_EEENS_12float_e5m2_tENS5_IJlSB_lEEESJ_SK_NS4_8TiledMMAINS4_8MMA_AtomIJNS4_4SM904GMMA30MMA_64x64x32_F32E5M2E5M2_SS_TNILNSO_7ScaleInE1ELSQ_1EEEEEENS4_6LayoutINS5_IJNSA_ILi2EEESB_SB_EEENS5_IJSB_NSA_ILi0EEESW_EEEEENS5_IJNS4_10UnderscoreESZ_SZ_EEEEENS4_23SM90_TMA_LOAD_MULTICASTENS4_14ComposedLayoutINS4_7SwizzleILi3ELi4ELi3EEENS4_18smem_ptr_flag_bitsILi8EEENST_INS5_IJNSA_ILi8EEESG_EEENS5_IJSG_SB_EEEEEEEvNS4_8identityENS4_13SM90_TMA_LOADES1C_vS1D_EENS_8epilogue10collective6detail29Sm90TmaWarpSpecializedAdapterINS1H_15DefaultEpilogueISJ_SK_SK_NS1G_6thread17LinearCombinationISJ_Li1EffLNS1L_9ScaleType4KindE0ELNS_15FloatRoundStyleE2ESJ_EENS1_15EpilogueDefaultEEEEEvvEEEEvNT_6ParamsE --------------------------
	.section	.text._ZN7cutlass13device_kernelINS_4gemm6kernel13GemmUniversalIN4cute5tupleIJiiiiEEENS1_10collective13CollectiveMmaINS1_37MainloopSm90TmaGmmaWarpSpecializedFP8ILi9ENS5_IJNS4_1CILi1EEENSA_ILi4EEESB_EEENS1_35KernelTmaWarpSpecializedCooperativeEEENS5_IJNSA_ILi128EEENSA_ILi64EEESG_EEENS_12float_e5m2_tENS5_IJlSB_lEEESJ_SK_NS4_8TiledMMAINS4_8MMA_AtomIJNS4_4SM904GMMA30MMA_64x64x32_F32E5M2E5M2_SS_TNILNSO_7ScaleInE1ELSQ_1EEEEEENS4_6LayoutINS5_IJNSA_ILi2EEESB_SB_EEENS5_IJSB_NSA_ILi0EEESW_EEEEENS5_IJNS4_10UnderscoreESZ_SZ_EEEEENS4_23SM90_TMA_LOAD_MULTICASTENS4_14ComposedLayoutINS4_7SwizzleILi3ELi4ELi3EEENS4_18smem_ptr_flag_bitsILi8EEENST_INS5_IJNSA_ILi8EEESG_EEENS5_IJSG_SB_EEEEEEEvNS4_8identityENS4_13SM90_TMA_LOADES1C_vS1D_EENS_8epilogue10collective6detail29Sm90TmaWarpSpecializedAdapterINS1H_15DefaultEpilogueISJ_SK_SK_NS1G_6thread17LinearCombinationISJ_Li1EffLNS1L_9ScaleType4KindE0ELNS_15FloatRoundStyleE2ESJ_EENS1_15EpilogueDefaultEEEEEvvEEEEvNT_6ParamsE,"ax",@progbits
	.align	128
.text._ZN7cutlass13device_kernelINS_4gemm6kernel13GemmUniversalIN4cute5tupleIJiiiiEEENS1_10collective13CollectiveMmaINS1_37MainloopSm90TmaGmmaWarpSpecializedFP8ILi9ENS5_IJNS4_1CILi1EEENSA_ILi4EEESB_EEENS1_35KernelTmaWarpSpecializedCooperativeEEENS5_IJNSA_ILi128EEENSA_ILi64EEESG_EEENS_12float_e5m2_tENS5_IJlSB_lEEESJ_SK_NS4_8TiledMMAINS4_8MMA_AtomIJNS4_4SM904GMMA30MMA_64x64x32_F32E5M2E5M2_SS_TNILNSO_7ScaleInE1ELSQ_1EEEEEENS4_6LayoutINS5_IJNSA_ILi2EEESB_SB_EEENS5_IJSB_NSA_ILi0EEESW_EEEEENS5_IJNS4_10UnderscoreESZ_SZ_EEEEENS4_23SM90_TMA_LOAD_MULTICASTENS4_14ComposedLayoutINS4_7SwizzleILi3ELi4ELi3EEENS4_18smem_ptr_flag_bitsILi8EEENST_INS5_IJNSA_ILi8EEESG_EEENS5_IJSG_SB_EEEEEEEvNS4_8identityENS4_13SM90_TMA_LOADES1C_vS1D_EENS_8epilogue10collective6detail29Sm90TmaWarpSpecializedAdapterINS1H_15DefaultEpilogueISJ_SK_SK_NS1G_6thread17LinearCombinationISJ_Li1EffLNS1L_9ScaleType4KindE0ELNS_15FloatRoundStyleE2ESJ_EENS1_15EpilogueDefaultEEEEEvvEEEEvNT_6ParamsE:
        .type           _ZN7cutlass13device_kernelINS_4gemm6kernel13GemmUniversalIN4cute5tupleIJiiiiEEENS1_10collective13CollectiveMmaINS1_37MainloopSm90TmaGmmaWarpSpecializedFP8ILi9ENS5_IJNS4_1CILi1EEENSA_ILi4EEESB_EEENS1_35KernelTmaWarpSpecializedCooperativeEEENS5_IJNSA_ILi128EEENSA_ILi64EEESG_EEENS_12float_e5m2_tENS5_IJlSB_lEEESJ_SK_NS4_8TiledMMAINS4_8MMA_AtomIJNS4_4SM904GMMA30MMA_64x64x32_F32E5M2E5M2_SS_TNILNSO_7ScaleInE1ELSQ_1EEEEEENS4_6LayoutINS5_IJNSA_ILi2EEESB_SB_EEENS5_IJSB_NSA_ILi0EEESW_EEEEENS5_IJNS4_10UnderscoreESZ_SZ_EEEEENS4_23SM90_TMA_LOAD_MULTICASTENS4_14ComposedLayoutINS4_7SwizzleILi3ELi4ELi3EEENS4_18smem_ptr_flag_bitsILi8EEENST_INS5_IJNSA_ILi8EEESG_EEENS5_IJSG_SB_EEEEEEEvNS4_8identityENS4_13SM90_TMA_LOADES1C_vS1D_EENS_8epilogue10collective6detail29Sm90TmaWarpSpecializedAdapterINS1H_15DefaultEpilogueISJ_SK_SK_NS1G_6thread17LinearCombinationISJ_Li1EffLNS1L_9ScaleType4KindE0ELNS_15FloatRoundStyleE2ESJ_EENS1_15EpilogueDefaultEEEEEvvEEEEvNT_6ParamsE,@function
        .size           _ZN7cutlass13device_kernelINS_4gemm6kernel13GemmUniversalIN4cute5tupleIJiiiiEEENS1_10collective13CollectiveMmaINS1_37MainloopSm90TmaGmmaWarpSpecializedFP8ILi9ENS5_IJNS4_1CILi1EEENSA_ILi4EEESB_EEENS1_35KernelTmaWarpSpecializedCooperativeEEENS5_IJNSA_ILi128EEENSA_ILi64EEESG_EEENS_12float_e5m2_tENS5_IJlSB_lEEESJ_SK_NS4_8TiledMMAINS4_8MMA_AtomIJNS4_4SM904GMMA30MMA_64x64x32_F32E5M2E5M2_SS_TNILNSO_7ScaleInE1ELSQ_1EEEEEENS4_6LayoutINS5_IJNSA_ILi2EEESB_SB_EEENS5_IJSB_NSA_ILi0EEESW_EEEEENS5_IJNS4_10UnderscoreESZ_SZ_EEEEENS4_23SM90_TMA_LOAD_MULTICASTENS4_14ComposedLayoutINS4_7SwizzleILi3ELi4ELi3EEENS4_18smem_ptr_flag_bitsILi8EEENST_INS5_IJNSA_ILi8EEESG_EEENS5_IJSG_SB_EEEEEEEvNS4_8identityENS4_13SM90_TMA_LOADES1C_vS1D_EENS_8epilogue10collective6detail29Sm90TmaWarpSpecializedAdapterINS1H_15DefaultEpilogueISJ_SK_SK_NS1G_6thread17LinearCombinationISJ_Li1EffLNS1L_9ScaleType4KindE0ELNS_15FloatRoundStyleE2ESJ_EENS1_15EpilogueDefaultEEEEEvvEEEEvNT_6ParamsE,(.L_x_153 - _ZN7cutlass13device_kernelINS_4gemm6kernel13GemmUniversalIN4cute5tupleIJiiiiEEENS1_10collective13CollectiveMmaINS1_37MainloopSm90TmaGmmaWarpSpecializedFP8ILi9ENS5_IJNS4_1CILi1EEENSA_ILi4EEESB_EEENS1_35KernelTmaWarpSpecializedCooperativeEEENS5_IJNSA_ILi128EEENSA_ILi64EEESG_EEENS_12float_e5m2_tENS5_IJlSB_lEEESJ_SK_NS4_8TiledMMAINS4_8MMA_AtomIJNS4_4SM904GMMA30MMA_64x64x32_F32E5M2E5M2_SS_TNILNSO_7ScaleInE1ELSQ_1EEEEEENS4_6LayoutINS5_IJNSA_ILi2EEESB_SB_EEENS5_IJSB_NSA_ILi0EEESW_EEEEENS5_IJNS4_10UnderscoreESZ_SZ_EEEEENS4_23SM90_TMA_LOAD_MULTICASTENS4_14ComposedLayoutINS4_7SwizzleILi3ELi4ELi3EEENS4_18smem_ptr_flag_bitsILi8EEENST_INS5_IJNSA_ILi8EEESG_EEENS5_IJSG_SB_EEEEEEEvNS4_8identityENS4_13SM90_TMA_LOADES1C_vS1D_EENS_8epilogue10collective6detail29Sm90TmaWarpSpecializedAdapterINS1H_15DefaultEpilogueISJ_SK_SK_NS1G_6thread17LinearCombinationISJ_Li1EffLNS1L_9ScaleType4KindE0ELNS_15FloatRoundStyleE2ESJ_EENS1_15EpilogueDefaultEEEEEvvEEEEvNT_6ParamsE)
        .other          _ZN7cutlass13device_kernelINS_4gemm6kernel13GemmUniversalIN4cute5tupleIJiiiiEEENS1_10collective13CollectiveMmaINS1_37MainloopSm90TmaGmmaWarpSpecializedFP8ILi9ENS5_IJNS4_1CILi1EEENSA_ILi4EEESB_EEENS1_35KernelTmaWarpSpecializedCooperativeEEENS5_IJNSA_ILi128EEENSA_ILi64EEESG_EEENS_12float_e5m2_tENS5_IJlSB_lEEESJ_SK_NS4_8TiledMMAINS4_8MMA_AtomIJNS4_4SM904GMMA30MMA_64x64x32_F32E5M2E5M2_SS_TNILNSO_7ScaleInE1ELSQ_1EEEEEENS4_6LayoutINS5_IJNSA_ILi2EEESB_SB_EEENS5_IJSB_NSA_ILi0EEESW_EEEEENS5_IJNS4_10UnderscoreESZ_SZ_EEEEENS4_23SM90_TMA_LOAD_MULTICASTENS4_14ComposedLayoutINS4_7SwizzleILi3ELi4ELi3EEENS4_18smem_ptr_flag_bitsILi8EEENST_INS5_IJNSA_ILi8EEESG_EEENS5_IJSG_SB_EEEEEEEvNS4_8identityENS4_13SM90_TMA_LOADES1C_vS1D_EENS_8epilogue10collective6detail29Sm90TmaWarpSpecializedAdapterINS1H_15DefaultEpilogueISJ_SK_SK_NS1G_6thread17LinearCombinationISJ_Li1EffLNS1L_9ScaleType4KindE0ELNS_15FloatRoundStyleE2ESJ_EENS1_15EpilogueDefaultEEEEEvvEEEEvNT_6ParamsE,@"STO_CUDA_ENTRY STV_DEFAULT"
_ZN7cutlass13device_kernelINS_4gemm6kernel13GemmUniversalIN4cute5tupleIJiiiiEEENS1_10collective13CollectiveMmaINS1_37MainloopSm90TmaGmmaWarpSpecializedFP8ILi9ENS5_IJNS4_1CILi1EEENSA_ILi4EEESB_EEENS1_35KernelTmaWarpSpecializedCooperativeEEENS5_IJNSA_ILi128EEENSA_ILi64EEESG_EEENS_12float_e5m2_tENS5_IJlSB_lEEESJ_SK_NS4_8TiledMMAINS4_8MMA_AtomIJNS4_4SM904GMMA30MMA_64x64x32_F32E5M2E5M2_SS_TNILNSO_7ScaleInE1ELSQ_1EEEEEENS4_6LayoutINS5_IJNSA_ILi2EEESB_SB_EEENS5_IJSB_NSA_ILi0EEESW_EEEEENS5_IJNS4_10UnderscoreESZ_SZ_EEEEENS4_23SM90_TMA_LOAD_MULTICASTENS4_14ComposedLayoutINS4_7SwizzleILi3ELi4ELi3EEENS4_18smem_ptr_flag_bitsILi8EEENST_INS5_IJNSA_ILi8EEESG_EEENS5_IJSG_SB_EEEEEEEvNS4_8identityENS4_13SM90_TMA_LOADES1C_vS1D_EENS_8epilogue10collective6detail29Sm90TmaWarpSpecializedAdapterINS1H_15DefaultEpilogueISJ_SK_SK_NS1G_6thread17LinearCombinationISJ_Li1EffLNS1L_9ScaleType4KindE0ELNS_15FloatRoundStyleE2ESJ_EENS1_15EpilogueDefaultEEEEEvvEEEEvNT_6ParamsE:
[----:B------:R-:W-:Y:S01]  /*0000*/  LDC R1, c[0x0][0x28] ;  /* 0x00000a00ff017b82 */ /* 0x000fe20000000800 */
[----:B------:R-:W0:Y:S01]  /*0010*/  S2R R0, SR_TID.X ;  /* 0x0000000000007919 */ /* 0x000e220000002100 */
[----:B------:R-:W-:Y:S01]  /*0020*/  ELECT P0, URZ, PT ;  /* 0x00000000003f782f */ /* 0x000fe20003800000 */
[----:B------:R-:W-:Y:S01]  /*0030*/  BSSY B0, `(.L_x_0) ;  /* 0x000000f000007945 */ /* 0x000fe20003800000 */
[--C-:B0-----:R-:W-:Y:S02]  /*0040*/  SHF.R.U32.HI R2, RZ, 0x5, R0.reuse ;  /* 0x00000005ff027819 */ /* 0x101fe40000011600 */
[----:B------:R-:W-:-:S03]  /*0050*/  SHF.R.U32.HI R4, RZ, 0x7, R0 ;  /* 0x00000007ff047819 */ /* 0x000fc60000011600 */
[----:B------:R-:W0:Y:S04]  /*0060*/  SHFL.IDX PT, R3, R2, RZ, 0x1f ;  /* 0x00001fff02037589 */ /* 0x000e2800000e0000 */
[----:B------:R-:W1:Y:S01]  /*0070*/  SHFL.IDX PT, R4, R4, RZ, 0x1f ;  /* 0x00001fff04047589 */ /* 0x000e6200000e0000 */
[----:B0-----:R-:W-:-:S13]  /*0080*/  ISETP.NE.OR P0, PT, R3, RZ, !P0 ;  /* 0x000000ff0300720c */ /* 0x001fda0004705670 */
[----:B-1----:R-:W-:Y:S05]  /*0090*/  @P0 BRA `(.L_x_1) ;  /* 0x0000000000200947 */ /* 0x002fea0003800000 */
[----:B------:R-:W-:Y:S02]  /*00a0*/  ULDC.64 UR4, c[0x0][0x198] ;  /* 0x0000660000047ab9 */ /* 0x000fe40000000a00 */
[----:B------:R-:W-:Y:S02]  /*00b0*/  UIADD3 UR6, UP0, UR4, 0xf0, URZ ;  /* 0x000000f004067890 */ /* 0x000fe4000ff1e03f */
[----:B------:R-:W-:Y:S02]  /*00c0*/  UIADD3 UR4, UP1, UR4, 0x1f0, URZ ;  /* 0x000001f004047890 */ /* 0x000fe4000ff3e03f */
[----:B------:R-:W-:Y:S02]  /*00d0*/  UIADD3.X UR7, URZ, UR5, URZ, UP0, !UPT ;  /* 0x000000053f077290 */ /* 0x000fe400087fe43f */
[----:B------:R-:W-:-:S07]  /*00e0*/  UIADD3.X UR5, URZ, UR5, URZ, UP1, !UPT ;  /* 0x000000053f057290 */ /* 0x000fce0008ffe43f */
[----:B------:R0:W-:Y:S02]  /*00f0*/  UTMACCTL.PF [UR6] ;  /* 0x00000000060079b9 */ /* 0x0001e40008040000 */
[----:B------:R0:W-:Y:S02]  /*0100*/  UTMACCTL.PF [UR4] ;  /* 0x00000000040079b9 */ /* 0x0001e40008040000 */
[----:B0-----:R-:W-:Y:S01]  /*0110*/  NOP ;  /* 0x0000000000007918 */ /* 0x001fe20000000000 */
.L_x_1:
[----:B------:R-:W-:Y:S05]  /*0120*/  BSYNC B0 ;  /* 0x0000000000007941 */ /* 0x000fea0003800000 */
.L_x_0:
[----:B------:R-:W0:Y:S02]  /*0130*/  SHFL.IDX PT, R5, R2, RZ, 0x1f ;  /* 0x00001fff02057589 */ /* 0x000e2400000e0000 */
[----:B0-----:R-:W-:-:S13]  /*0140*/  ISETP.NE.AND P0, PT, R5, RZ, PT ;  /* 0x000000ff0500720c */ /* 0x001fda0003f05270 */
[----:B------:R-:W-:Y:S05]  /*0150*/  @P0 BRA `(.L_x_2) ;  /* 0x00000000008c0947 */ /* 0x000fea0003800000 */
[----:B------:R-:W-:Y:S01]  /*0160*/  ELECT P0, URZ, PT ;  /* 0x00000000003f782f */ /* 0x000fe20003800000 */
[----:B------:R-:W-:-:S12]  /*0170*/  BSSY B0, `(.L_x_2) ;  /* 0x0000021000007945 */ /* 0x000fd80003800000 */
[----:B------:R-:W-:Y:S05]  /*0180*/  @!P0 BRA `(.L_x_3) ;  /* 0x00000000007c8947 */ /* 0x000fea0003800000 */
[----:B------:R-:W0:Y:S01]  /*0190*/  S2UR UR8, SR_CgaCtaId ;  /* 0x00000000000879c3 */ /* 0x000e220000008800 */
[----:B------:R-:W-:Y:S01]  /*01a0*/  UMOV UR4, 0x400 ;  /* 0x0000040000047882 */ /* 0x000fe20000000000 */
[----:B------:R-:W-:Y:S01]  /*01b0*/  UMOV UR5, 0x1 ;  /* 0x0000000100057882 */ /* 0x000fe20000000000 */
[----:B------:R-:W-:Y:S02]  /*01c0*/  UMOV UR6, 0x8 ;  /* 0x0000000800067882 */ /* 0x000fe40000000000 */
[----:B------:R-:W-:-:S04]  /*01d0*/  UIADD3 UR6, -UR6, 0x100000, URZ ;  /* 0x0010000006067890 */ /* 0x000fc8000fffe13f */
[----:B------:R-:W-:Y:S02]  /*01e0*/  USHF.L.U32 UR7, UR6, 0xb, URZ ;  /* 0x0000000b06077899 */ /* 0x000fe4000800063f */
[----:B------:R-:W-:Y:S02]  /*01f0*/  USHF.L.U32 UR6, UR6, 0x1, URZ ;  /* 0x0000000106067899 */ /* 0x000fe4000800063f */
[----:B0-----:R-:W-:Y:S02]  /*0200*/  ULEA UR8, UR8, UR4, 0x18 ;  /* 0x0000000408087291 */ /* 0x001fe4000f8ec03f */
[----:B------:R-:W-:-:S04]  /*0210*/  UIADD3 UR4, -UR5, 0x100000, URZ ;  /* 0x0010000005047890 */ /* 0x000fc8000fffe13f */
[----:B------:R-:W-:Y:S02]  /*0220*/  USHF.L.U32 UR5, UR4, 0xb, URZ ;  /* 0x0000000b04057899 */ /* 0x000fe4000800063f */
[----:B------:R-:W-:Y:S01]  /*0230*/  USHF.L.U32 UR4, UR4, 0x1, URZ ;  /* 0x0000000104047899 */ /* 0x000fe2000800063f */
[----:B------:R-:W0:Y:S11]  /*0240*/  FENCE.VIEW.ASYNC.S ;  /* 0x00000000000073c6 */ /* 0x000e360000000000 */
[----:B0-----:R0:W1:Y:S01]  /*0250*/  SYNCS.EXCH.64 URZ, [UR8], UR4 ;  /* 0x00000004083f75b2 */ /* 0x0010620008000100 */
[----:B------:R0:W2:Y:S01]  /*0260*/  SYNCS.EXCH.64 URZ, [UR8+0x48], UR6 ;  /* 0x00004806083f75b2 */ /* 0x0000a20008000100 */
[----:B------:R0:W3:Y:S01]  /*0270*/  SYNCS.EXCH.64 URZ, [UR8+0x8], UR4 ;  /* 0x00000804083f75b2 */ /* 0x0000e20008000100 */
[----:B------:R0:W4:Y:S01]  /*0280*/  SYNCS.EXCH.64 URZ, [UR8+0x50], UR6 ;  /* 0x00005006083f75b2 */ /* 0x0001220008000100 */
[----:B------:R0:W0:Y:S01]  /*0290*/  SYNCS.EXCH.64 URZ, [UR8+0x10], UR4 ;  /* 0x00001004083f75b2 */ /* 0x0000220008000100 */
        /* <DEDUP_REMOVED lines=13> */
[----:B------:R-:W-:Y:S01]  /*0370*/  NOP ;  /* 0x0000000000007918 */ /* 0x000fe20000000000 */
.L_x_3:
[----:B0-----:R-:W-:Y:S05]  /*0380*/  BSYNC B0 ;  /* 0x0000000000007941 */ /* 0x001fea0003800000 */
.L_x_2:
[----:B------:R-:W0:Y:S01]  /*0390*/  SHFL.IDX PT, R2, R2, RZ, 0x1f ;  /* 0x00001fff02027589 */ /* 0x000e2200000e0000 */
[----:B------:R-:W-:Y:S01]  /*03a0*/  SHF.R.S32.HI R7, RZ, 0x1f, R0 ;  /* 0x0000001fff077819 */ /* 0x000fe20000011400 */
[----:B------:R-:W5:Y:S01]  /*03b0*/  S2UR UR8, SR_CTAID.X ;  /* 0x00000000000879c3 */ /* 0x000f620000002500 */
[----:B------:R-:W-:Y:S01]  /*03c0*/  ELECT P0, URZ, PT ;  /* 0x00000000003f782f */ /* 0x000fe20003800000 */
[----:B------:R-:W1:Y:S01]  /*03d0*/  S2R R8, SR_CTAID.Y ;  /* 0x0000000000087919 */ /* 0x000e620000002600 */
[----:B------:R-:W-:Y:S01]  /*03e0*/  LEA.HI R7, R7, R0, RZ, 0x7 ;  /* 0x0000000007077211 */ /* 0x000fe200078f38ff */
[----:B------:R-:W-:Y:S01]  /*03f0*/  ULDC UR4, c[0x0][0x154] ;  /* 0x0000550000047ab9 */ /* 0x000fe20000000800 */
[----:B------:R-:W-:Y:S01]  /*0400*/  NOP ;  /* 0x0000000000007918 */ /* 0x000fe20000000000 */
[----:B------:R-:W-:Y:S01]  /*0410*/  NOP ;  /* 0x0000000000007918 */ /* 0x000fe20000000000 */
[----:B------:R-:W-:Y:S01]  /*0420*/  LOP3.LUT R7, R7, 0xffffff80, RZ, 0xc0, !PT ;  /* 0xffffff8007077812 */ /* 0x000fe200078ec0ff */
[----:B------:R-:W2:Y:S04]  /*0430*/  LDC R14, c[0x0][0x140] ;  /* 0x00005000ff0e7b82 */ /* 0x000ea80000000800 */
[----:B------:R-:W-:-:S04]  /*0440*/  IMAD.IADD R7, R0, 0x1, -R7 ;  /* 0x0000000100077824 */ /* 0x000fc800078e0a07 */
[----:B------:R-:W3:Y:S01]  /*0450*/  LDC R17, c[0x0][0x148] ;  /* 0x00005200ff117b82 */ /* 0x000ee20000000800 */
[----:B------:R-:W-:Y:S02]  /*0460*/  SHF.R.S32.HI R6, RZ, 0x1f, R7 ;  /* 0x0000001fff067819 */ /* 0x000fe40000011407 */
[----:B------:R-:W-:Y:S02]  /*0470*/  LOP3.LUT P2, RZ, R7, 0x7, RZ, 0xc0, !PT ;  /* 0x0000000707ff7812 */ /* 0x000fe4000784c0ff */
[----:B------:R-:W-:Y:S02]  /*0480*/  LEA.HI R6, R6, R7, RZ, 0x3 ;  /* 0x0000000706067211 */ /* 0x000fe400078f18ff */
[----:B0-----:R-:W-:Y:S01]  /*0490*/  ISETP.NE.OR P0, PT, R2, RZ, !P0 ;  /* 0x000000ff0200720c */ /* 0x001fe20004705670 */
[----:B------:R-:W0:Y:S01]  /*04a0*/  LDC R12, c[0x0][0x144] ;  /* 0x00005100ff0c7b82 */ /* 0x000e220000000800 */
[--C-:B------:R-:W-:Y:S02]  /*04b0*/  SHF.R.S32.HI R2, RZ, 0x3, R6.reuse ;  /* 0x00000003ff027819 */ /* 0x100fe40000011406 */
[----:B------:R-:W-:-:S02]  /*04c0*/  SHF.R.S32.HI R11, RZ, 0x1f, R6 ;  /* 0x0000001fff0b7819 */ /* 0x000fc40000011406 */
[----:B------:R-:W-:Y:S02]  /*04d0*/  SHF.R.S32.HI R6, RZ, 0x1f, R5 ;  /* 0x0000001fff067819 */ /* 0x000fe40000011405 */
[----:B------:R-:W-:Y:S02]  /*04e0*/  LEA.HI R11, R11, R2, RZ, 0x2 ;  /* 0x000000020b0b7211 */ /* 0x000fe400078f10ff */
[----:B------:R-:W-:Y:S02]  /*04f0*/  LEA.HI R6, R6, R5, RZ, 0x2 ;  /* 0x0000000506067211 */ /* 0x000fe400078f10ff */
[----:B-1----:R-:W-:Y:S01]  /*0500*/  I2FP.F32.U32 R10, R8 ;  /* 0x00000008000a7245 */ /* 0x002fe20000201000 */
[----:B------:R-:W-:Y:S01]  /*0510*/  VOTEU.ALL UP0, P0 ;  /* 0x00000000003f7886 */ /* 0x000fe20000000000 */
[----:B------:R-:W-:Y:S01]  /*0520*/  LOP3.LUT R6, R6, 0x3ffffffc, RZ, 0xc0, !PT ;  /* 0x3ffffffc06067812 */ /* 0x000fe200078ec0ff */
[----:B------:R-:W-:Y:S01]  /*0530*/  VOTEU.ALL UP1, P0 ;  /* 0x00000000003f7886 */ /* 0x000fe20000020000 */
[----:B------:R-:W-:Y:S01]  /*0540*/  LOP3.LUT R11, R11, 0xfffffffc, RZ, 0xc0, !PT ;  /* 0xfffffffc0b0b7812 */ /* 0x000fe200078ec0ff */
[----:B------:R-:W-:Y:S01]  /*0550*/  FMUL R13, R10, UR4 ;  /* 0x000000040a0d7c20 */ /* 0x000fe20008400000 */
[----:B------:R-:W1:Y:S01]  /*0560*/  @!UP0 S2UR UR7, SR_CgaCtaId ;  /* 0x00000000000789c3 */ /* 0x000e620000008800 */
[----:B------:R-:W-:Y:S01]  /*0570*/  IMAD.IADD R6, R5, 0x1, -R6 ;  /* 0x0000000105067824 */ /* 0x000fe200078e0a06 */
[----:B-----5:R-:W-:Y:S01]  /*0580*/  I2FP.F32.U32 R5, UR8 ;  /* 0x0000000800057c45 */ /* 0x020fe20008201000 */
[----:B------:R-:W-:Y:S01]  /*0590*/  ULDC UR4, c[0x0][0x150] ;  /* 0x0000540000047ab9 */ /* 0x000fe20000000800 */
[----:B------:R-:W-:Y:S01]  /*05a0*/  IMAD.IADD R11, R2, 0x1, -R11 ;  /* 0x00000001020b7824 */ /* 0x000fe200078e0a0b */
[----:B------:R-:W-:Y:S01]  /*05b0*/  SHF.R.S32.HI R2, RZ, 0x1f, R3 ;  /* 0x0000001fff027819 */ /* 0x000fe20000011403 */
[----:B------:R-:W5:Y:S01]  /*05c0*/  F2I.U32.TRUNC.NTZ R13, R13 ;  /* 0x0000000d000d7305 */ /* 0x000f62000020f000 */
[----:B------:R-:W-:Y:S01]  /*05d0*/  FMUL R10, R5, UR4 ;  /* 0x00000004050a7c20 */ /* 0x000fe20008400000 */
[----:B------:R-:W-:Y:S01]  /*05e0*/  IMAD R6, R6, 0x4, R11 ;  /* 0x0000000406067824 */ /* 0x000fe200078e020b */
[----:B------:R-:W-:Y:S01]  /*05f0*/  LEA.HI R2, R2, R3, RZ, 0x2 ;  /* 0x0000000302027211 */ /* 0x000fe200078f10ff */
[----:B------:R-:W-:Y:S01]  /*0600*/  UMOV UR4, 0x20 ;  /* 0x0000002000047882 */ /* 0x000fe20000000000 */
[----:B------:R-:W-:Y:S01]  /*0610*/  @!UP0 UMOV UR6, 0x400 ;  /* 0x0000040000068882 */ /* 0x000fe20000000000 */
[----:B------:R-:W-:Y:S01]  /*0620*/  IMAD.SHL.U32 R5, R6, 0x4, RZ ;  /* 0x0000000406057824 */ /* 0x000fe200078e00ff */
[----:B------:R-:W-:Y:S01]  /*0630*/  LOP3.LUT R2, R2, 0xfffffffc, RZ, 0xc0, !PT ;  /* 0xfffffffc02027812 */ /* 0x000fe200078ec0ff */
[----:B------:R-:W4:Y:S01]  /*0640*/  F2I.U32.TRUNC.NTZ R10, R10 ;  /* 0x0000000a000a7305 */ /* 0x000f22000020f000 */
[----:B------:R-:W-:-:S04]  /*0650*/  @!UP0 UIADD3 UR4, -UR4, 0x100000, URZ ;  /* 0x0010000004048890 */ /* 0x000fc8000fffe13f */
[----:B------:R-:W-:Y:S02]  /*0660*/  @!UP0 USHF.L.U32 UR5, UR4, 0xb, URZ ;  /* 0x0000000b04058899 */ /* 0x000fe4000800063f */
[----:B------:R-:W-:Y:S01]  /*0670*/  @!UP0 USHF.L.U32 UR4, UR4, 0x1, URZ ;  /* 0x0000000104048899 */ /* 0x000fe2000800063f */
[----:B--2---:R-:W-:Y:S01]  /*0680*/  ISETP.EQ.U32.AND P3, PT, R14, 0x1, PT ;  /* 0x000000010e00780c */ /* 0x004fe20003f62070 */
[----:B------:R-:W-:Y:S01]  /*0690*/  VIADD R14, R4, 0xffffffff ;  /* 0xffffffff040e7836 */ /* 0x000fe20000000000 */
[----:B------:R-:W-:Y:S01]  /*06a0*/  LOP3.LUT R6, R6, 0xc, R5, 0x78, !PT ;  /* 0x0000000c06067812 */ /* 0x000fe200078e7805 */
[----:B------:R-:W-:Y:S02]  /*06b0*/  IMAD.IADD R3, R3, 0x1, -R2 ;  /* 0x0000000103037824 */ /* 0x000fe400078e0a02 */
[----:B-----5:R-:W-:Y:S01]  /*06c0*/  IMAD.MOV R20, RZ, RZ, -R13 ;  /* 0x000000ffff147224 */ /* 0x020fe200078e0a0d */
[----:B------:R-:W-:Y:S01]  /*06d0*/  ISETP.GE.U32.AND P5, PT, R14, 0x2, PT ;  /* 0x000000020e00780c */ /* 0x000fe20003fa6070 */
[----:B-1----:R-:W-:Y:S01]  /*06e0*/  @!UP0 ULEA UR6, UR7, UR6, 0x18 ;  /* 0x0000000607068291 */ /* 0x002fe2000f8ec03f */
[----:B------:R-:W-:Y:S01]  /*06f0*/  ISETP.NE.AND P1, PT, R3, 0x3, PT ;  /* 0x000000030300780c */ /* 0x000fe20003f25270 */
[----:B---3--:R-:W-:Y:S01]  /*0700*/  IMAD R5, R17, R20, R8 ;  /* 0x0000001411057224 */ /* 0x008fe200078e0208 */
[----:B------:R-:W-:Y:S01]  /*0710*/  VOTEU.ALL UP0, P0 ;  /* 0x00000000003f7886 */ /* 0x000fe20000000000 */
[----:B------:R-:W-:Y:S01]  /*0720*/  ISETP.LT.U32.AND P0, PT, R6, 0x4, !P2 ;  /* 0x000000040600780c */ /* 0x000fe20005701070 */
[----:B----4-:R-:W-:Y:S01]  /*0730*/  IMAD.MOV R7, RZ, RZ, -R10 ;  /* 0x000000ffff077224 */ /* 0x010fe200078e0a0a */
[----:B------:R-:W-:-:S02]  /*0740*/  ISETP.EQ.OR P1, PT, R3, RZ, !P1 ;  /* 0x000000ff0300720c */ /* 0x000fc40004f22670 */
[----:B------:R-:W-:Y:S01]  /*0750*/  ISETP.NE.AND P4, PT, R5, R6, PT ;  /* 0x000000060500720c */ /* 0x000fe20003f85270 */
[----:B0-----:R-:W-:Y:S01]  /*0760*/  IMAD R7, R12, R7, UR8 ;  /* 0x000000080c077e24 */ /* 0x001fe2000f8e0207 */
[C---:B------:R-:W-:Y:S01]  /*0770*/  ISETP.EQ.AND P1, PT, R4.reuse, RZ, P1 ;  /* 0x000000ff0400720c */ /* 0x040fe20000f22270 */
[----:B------:R-:W0:Y:S02]  /*0780*/  FENCE.VIEW.ASYNC.S ;  /* 0x00000000000073c6 */ /* 0x000e240000000000 */
[----:B0-----:R0:W1:Y:S01]  /*0790*/  @!UP0 SYNCS.EXCH.64 URZ, [UR6+0xa0], UR4 ;  /* 0x0000a004063f85b2 */ /* 0x0010620008000100 */
[----:B------:R-:W-:Y:S02]  /*07a0*/  ISETP.NE.AND P2, PT, R4, RZ, PT ;  /* 0x000000ff0400720c */ /* 0x000fe40003f45270 */
[----:B------:R-:W-:Y:S02]  /*07b0*/  ISETP.EQ.OR P4, PT, R7, RZ, !P4 ;  /* 0x000000ff0700720c */ /* 0x000fe40006782670 */
[----:B------:R-:W-:-:S02]  /*07c0*/  SEL R2, RZ, 0x1, !P1 ;  /* 0x00000001ff027807 */ /* 0x000fc40004800000 */
[----:B------:R-:W-:Y:S02]  /*07d0*/  PLOP3.LUT P0, PT, P0, P4, PT, 0x80, 0x0 ;  /* 0x000000000000781c */ /* 0x000fe40000709070 */
[----:B------:R-:W-:Y:S01]  /*07e0*/  SEL R2, R2, 0x2, P5 ;  /* 0x0000000202027807 */ /* 0x000fe20002800000 */
[----:B------:R0:W2:Y:S01]  /*07f0*/  @!UP1 SYNCS.EXCH.64 URZ, [UR6+0xa8], UR4 ;  /* 0x0000a804063f95b2 */ /* 0x0000a20008000100 */
[----:B------:R-:W-:Y:S01]  /*0800*/  NOP ;  /* 0x0000000000007918 */ /* 0x000fe20000000000 */
[----:B------:R-:W-:Y:S08]  /*0810*/  @!P3 BRA `(.L_x_4) ;  /* 0x000000000008b947 */ /* 0x000ff00003800000 */
[----:B-12---:R-:W-:Y:S01]  /*0820*/  UCGABAR_ARV ;  /* 0x00000000000079c7 */ /* 0x006fe20008000000 */
[----:B------:R-:W-:Y:S05]  /*0830*/  BRA `(.L_x_5) ;  /* 0x0000000000047947 */ /* 0x000fea0003800000 */
.L_x_4:
[----:B-12---:R-:W-:Y:S01]  /*0840*/  NOP ;  /* 0x0000000000007918 */ /* 0x006fe20000000000 */
.L_x_5:
[----:B------:R-:W1:Y:S01]  /*0850*/  LDC R4, c[0x0][0x65c] ;  /* 0x00019700ff047b82 */ /* 0x000e620000000800 */
[----:B------:R-:W-:Y:S01]  /*0860*/  IMAD.MOV.U32 R5, RZ, RZ, RZ ;  /* 0x000000ffff057224 */ /* 0x000fe200078e00ff */
[----:B-1----:R-:W-:Y:S01]  /*0870*/  ISETP.NE.AND P4, PT, R4, 0x1, PT ;  /* 0x000000010400780c */ /* 0x002fe20003f85270 */
[----:B------:R-:W-:-:S12]  /*0880*/  IMAD.U32 R4, RZ, RZ, UR8 ;  /* 0x00000008ff047e24 */ /* 0x000fd8000f8e00ff */
[----:B------:R-:W1:Y:S01]  /*0890*/  @P4 LDC R13, c[0x0][0x10] ;  /* 0x00000400ff0d4b82 */ /* 0x000e620000000800 */
[----:B------:R-:W-:Y:S02]  /*08a0*/  @P4 IMAD.MOV.U32 R9, RZ, RZ, RZ ;  /* 0x000000ffff094224 */ /* 0x000fe400078e00ff */
[----:B------:R-:W-:-:S05]  /*08b0*/  @P4 IMAD.MOV.U32 R15, RZ, RZ, RZ ;  /* 0x000000ffff0f4224 */ /* 0x000fca00078e00ff */
[----:B------:R-:W2:Y:S01]  /*08c0*/  @!P4 LDC R11, c[0x0][0xc] ;  /* 0x00000300ff0bcb82 */ /* 0x000ea20000000800 */
[----:B-1----:R-:W-:-:S04]  /*08d0*/  @P4 IMAD.WIDE.U32 R12, R13, UR8, R8 ;  /* 0x000000080d0c4c25 */ /* 0x002fc8000f8e0008 */
[----:B--2---:R-:W-:-:S04]  /*08e0*/  @!P4 IMAD.WIDE.U32 R10, R8, R11, R4 ;  /* 0x0000000b080ac225 */ /* 0x004fc800078e0004 */
[----:B------:R-:W-:Y:S02]  /*08f0*/  @P4 IMAD.MOV.U32 R4, RZ, RZ, R12 ;  /* 0x000000ffff044224 */ /* 0x000fe400078e000c */
[----:B------:R-:W-:Y:S02]  /*0900*/  @P4 IMAD.IADD R5, R13, 0x1, R15 ;  /* 0x000000010d054824 */ /* 0x000fe400078e020f */
[----:B------:R-:W-:Y:S02]  /*0910*/  @!P4 IMAD.MOV.U32 R4, RZ, RZ, R10 ;  /* 0x000000ffff04c224 */ /* 0x000fe400078e000a */
[----:B------:R-:W-:Y:S01]  /*0920*/  @!P4 IMAD.MOV.U32 R5, RZ, RZ, R11 ;  /* 0x000000ffff05c224 */ /* 0x000fe200078e000b */
[----:B------:R-:W-:Y:S06]  /*0930*/  @!P3 BRA `(.L_x_6) ;  /* 0x00000000000cb947 */ /* 0x000fec0003800000 */
[----:B------:R-:W-:Y:S01]  /*0940*/  UCGABAR_WAIT ;  /* 0x0000000000007dc7 */ /* 0x000fe20008000000 */
[----:B------:R-:W-:Y:S01]  /*0950*/  CCTL.IVALL ;  /* 0x00000000ff00798f */ /* 0x000fe20002000000 */
[----:B------:R-:W-:Y:S05]  /*0960*/  BRA `(.L_x_7) ;  /* 0x0000000000047947 */ /* 0x000fea0003800000 */
.L_x_6:
[----:B------:R-:W-:Y:S06]  /*0970*/  BAR.SYNC.DEFER_BLOCKING 0x0 ;  /* 0x0000000000007b1d */ /* 0x000fec0000010000 */
.L_x_7:
[----:B------:R-:W-:Y:S05]  /*0980*/  @!P2 BRA `(.L_x_8) ;  /* 0x0000004c0044a947 */ /* 0x000fea0003800000 */
[----:B------:R-:W-:-:S13]  /*0990*/  ISETP.GT.U32.AND P1, PT, R14, 0x1, PT ;  /* 0x000000010e00780c */ /* 0x000fda0003f24070 */
[----:B0-----:R-:W-:Y:S05]  /*09a0*/  @P1 EXIT ;  /* 0x000000000000194d */ /* 0x001fea0003800000 */
[----:B------:R-:W-:Y:S01]  /*09b0*/  ULDC.64 UR4, c[0x0][0x650] ;  /* 0x0001940000047ab9 */ /* 0x000fe20000000a00 */
[----:B------:R-:W-:Y:S01]  /*09c0*/  PRMT R10, RZ, 0x7610, R10 ;  /* 0x00007610ff0a7816 */ /* 0x000fe2000000000a */
[----:B------:R-:W-:Y:S01]  /*09d0*/  IMAD.MOV.U32 R11, RZ, RZ, -0x1 ;  /* 0xffffffffff0b7424 */ /* 0x000fe200078e00ff */
[----:B------:R-:W-:Y:S01]  /*09e0*/  ISETP.GE.U32.AND P1, PT, R4, UR4, PT ;  /* 0x0000000404007c0c */ /* 0x000fe2000bf26070 */
[----:B------:R-:W-:Y:S02]  /*09f0*/  IMAD.MOV.U32 R12, RZ, RZ, -0x1 ;  /* 0xffffffffff0c7424 */ /* 0x000fe400078e00ff */
[----:B------:R-:W-:Y:S01]  /*0a00*/  IMAD.MOV.U32 R71, RZ, RZ, -0x1 ;  /* 0xffffffffff477424 */ /* 0x000fe200078e00ff */
[----:B------:R-:W-:-:S13]  /*0a10*/  ISETP.GE.U32.AND.EX P1, PT, R5, UR5, PT, P1 ;  /* 0x0000000505007c0c */ /* 0x000fda000bf26110 */
[----:B------:R-:W-:Y:S05]  /*0a20*/  @P1 BRA `(.L_x_9) ;  /* 0x0000000400241947 */ /* 0x000fea0003800000 */
[----:B------:R-:W0:Y:S01]  /*0a30*/  LDC.64 R22, c[0x0][0x628] ;  /* 0x00018a00ff167b82 */ /* 0x000e220000000a00 */
[----:B------:R-:W-:Y:S02]  /*0a40*/  IMAD.MOV.U32 R10, RZ, RZ, R4 ;  /* 0x000000ffff0a7224 */ /* 0x000fe400078e0004 */
[----:B------:R-:W-:-:S05]  /*0a50*/  IMAD.MOV.U32 R11, RZ, RZ, R5 ;  /* 0x000000ffff0b7224 */ /* 0x000fca00078e0005 */
[----:B------:R-:W1:Y:S08]  /*0a60*/  LDC R16, c[0x0][0x630] ;  /* 0x00018c00ff107b82 */ /* 0x000e700000000800 */
[----:B------:R-:W2:Y:S01]  /*0a70*/  LDC.64 R24, c[0x0][0x620] ;  /* 0x00018800ff187b82 */ /* 0x000ea20000000a00 */
[----:B0-----:R-:W-:-:S04]  /*0a80*/  ISETP.NE.U32.AND P1, PT, R22, RZ, PT ;  /* 0x000000ff1600720c */ /* 0x001fc80003f25070 */
[----:B------:R-:W-:-:S13]  /*0a90*/  ISETP.NE.AND.EX P1, PT, R23, RZ, PT, P1 ;  /* 0x000000ff1700720c */ /* 0x000fda0003f25310 */
[----:B-12---:R-:W-:Y:S05]  /*0aa0*/  @!P1 BRA `(.L_x_10) ;  /* 0x0000000000289947 */ /* 0x006fea0003800000 */
[----:B------:R-:W0:Y:S02]  /*0ab0*/  LDC R3, c[0x0][0x634] ;  /* 0x00018d00ff037b82 */ /* 0x000e240000000800 */
[----:B0-----:R-:W-:-:S05]  /*0ac0*/  IADD3 R3, P1, R4, R3, RZ ;  /* 0x0000000304037210 */ /* 0x001fca0007f3e0ff */
[----:B------:R-:W-:-:S04]  /*0ad0*/  IMAD.X R19, RZ, RZ, R5, P1 ;  /* 0x000000ffff137224 */ /* 0x000fc800008e0605 */
[----:B------:R-:W-:-:S04]  /*0ae0*/  IMAD.WIDE.U32 R10, R19, R22, RZ ;  /* 0x00000016130a7225 */ /* 0x000fc800078e00ff */
[----:B------:R-:W-:-:S04]  /*0af0*/  IMAD.WIDE.U32 R12, P1, R3, R23, R10 ;  /* 0x00000017030c7225 */ /* 0x000fc8000782000a */
[----:B------:R-:W-:-:S04]  /*0b00*/  IMAD.WIDE.U32 R10, R3, R22, RZ ;  /* 0x00000016030a7225 */ /* 0x000fc800078e00ff */
[----:B------:R-:W-:Y:S01]  /*0b10*/  IMAD.X R15, RZ, RZ, RZ, P1 ;  /* 0x000000ffff0f7224 */ /* 0x000fe200008e06ff */
[----:B------:R-:W-:Y:S01]  /*0b20*/  IADD3 RZ, P1, R11, R12, RZ ;  /* 0x0000000c0bff7210 */ /* 0x000fe20007f3e0ff */
[----:B------:R-:W-:-:S04]  /*0b30*/  IMAD.MOV.U32 R14, RZ, RZ, R13 ;  /* 0x000000ffff0e7224 */ /* 0x000fc800078e000d */
[----:B------:R-:W-:-:S08]  /*0b40*/  IMAD.WIDE.U32.X R10, R19, R23, R14, P1 ;  /* 0x00000017130a7225 */ /* 0x000fd000008e040e */
.L_x_10:
[----:B------:R-:W0:Y:S01]  /*0b50*/  LDC.64 R28, c[0x0][0x640] ;  /* 0x00019000ff1c7b82 */ /* 0x000e220000000a00 */
[--C-:B------:R-:W-:Y:S01]  /*0b60*/  SHF.R.U64 R71, R10, R16, R11.reuse ;  /* 0x000000100a477219 */ /* 0x100fe2000000120b */
[----:B------:R-:W-:Y:S01]  /*0b70*/  IMAD R20, R17, R20, R8 ;  /* 0x0000001411147224 */ /* 0x000fe200078e0208 */
[----:B------:R-:W-:Y:S01]  /*0b80*/  SHF.R.U32.HI R3, RZ, R16, R11 ;  /* 0x00000010ff037219 */ /* 0x000fe2000001160b */
[----:B------:R-:W-:Y:S01]  /*0b90*/  IMAD.MOV.U32 R17, RZ, RZ, 0x1 ;  /* 0x00000001ff117424 */ /* 0x000fe200078e00ff */
[----:B------:R-:W-:-:S03]  /*0ba0*/  IADD3 R9, P1, RZ, -R71, RZ ;  /* 0x80000047ff097210 */ /* 0x000fc60007f3e0ff */
[----:B------:R-:W1:Y:S02]  /*0bb0*/  LDC R14, c[0x0][0x618] ;  /* 0x00018600ff0e7b82 */ /* 0x000e640000000800 */
[----:B------:R-:W-:Y:S02]  /*0bc0*/  IMAD.X R3, RZ, RZ, ~R3, P1 ;  /* 0x000000ffff037224 */ /* 0x000fe400008e0e03 */
[----:B------:R-:W-:-:S04]  /*0bd0*/  IMAD.WIDE.U32 R10, R9, R24, R4 ;  /* 0x00000018090a7225 */ /* 0x000fc800078e0004 */
[----:B------:R-:W2:Y:S01]  /*0be0*/  LDC R18, c[0x0][0x608] ;  /* 0x00018200ff127b82 */ /* 0x000ea20000000800 */
[----:B------:R-:W-:Y:S02]  /*0bf0*/  IMAD R12, R3, R24, RZ ;  /* 0x00000018030c7224 */ /* 0x000fe400078e02ff */
[----:B------:R-:W-:Y:S02]  /*0c00*/  IMAD.MOV.U32 R3, RZ, RZ, -0x1 ;  /* 0xffffffffff037424 */ /* 0x000fe400078e00ff */
[----:B------:R-:W-:-:S03]  /*0c10*/  IMAD R9, R9, R25, R12 ;  /* 0x0000001909097224 */ /* 0x000fc600078e020c */
[----:B------:R-:W3:Y:S01]  /*0c20*/  LDC R26, c[0x0][0x658] ;  /* 0x00019600ff1a7b82 */ /* 0x000ee20000000800 */
[----:B------:R-:W-:Y:S01]  /*0c30*/  IMAD.IADD R9, R11, 0x1, R9 ;  /* 0x000000010b097824 */ /* 0x000fe200078e0209 */
[----:B0-----:R-:W-:-:S04]  /*0c40*/  ISETP.NE.U32.AND P1, PT, R28, RZ, PT ;  /* 0x000000ff1c00720c */ /* 0x001fc80003f25070 */
[----:B------:R-:W-:Y:S02]  /*0c50*/  ISETP.NE.AND.EX P1, PT, R29, RZ, PT, P1 ;  /* 0x000000ff1d00720c */ /* 0x000fe40003f25310 */
[----:B------:R-:W0:Y:S01]  /*0c60*/  LDC R22, c[0x0][0x600] ;  /* 0x00018000ff167b82 */ /* 0x000e220000000800 */
[-CC-:B-1----:R-:W-:Y:S02]  /*0c70*/  SHF.R.U64 R16, R10, R14.reuse, R9.reuse ;  /* 0x0000000e0a107219 */ /* 0x182fe40000001209 */
[----:B------:R-:W-:-:S05]  /*0c80*/  SHF.R.U32.HI R9, RZ, R14, R9 ;  /* 0x0000000eff097219 */ /* 0x000fca0000011609 */
[----:B------:R-:W1:Y:S01]  /*0c90*/  LDC R19, c[0x0][0x648] ;  /* 0x00019200ff137b82 */ /* 0x000e620000000800 */
[-CC-:B--2---:R-:W-:Y:S02]  /*0ca0*/  SHF.R.U64 R25, R16, R18.reuse, R9.reuse ;  /* 0x0000001210197219 */ /* 0x184fe40000001209 */
[----:B------:R-:W-:-:S05]  /*0cb0*/  SHF.R.U32.HI R9, RZ, R18, R9 ;  /* 0x00000012ff097219 */ /* 0x000fca0000011609 */
[----:B------:R-:W2:Y:S01]  /*0cc0*/  LDC R21, c[0x0][0x638] ;  /* 0x00018e00ff157b82 */ /* 0x000ea20000000800 */
[-CC-:B---3--:R-:W-:Y:S02]  /*0cd0*/  SHF.R.U64 R18, R25, R26.reuse, R9.reuse ;  /* 0x0000001a19127219 */ /* 0x188fe40000001209 */
[-C--:B------:R-:W-:Y:S02]  /*0ce0*/  SHF.L.U32 R3, R3, R26.reuse, RZ ;  /* 0x0000001a03037219 */ /* 0x080fe400000006ff */
[----:B------:R-:W-:Y:S01]  /*0cf0*/  SHF.R.U32.HI R9, RZ, R26, R9 ;  /* 0x0000001aff097219 */ /* 0x000fe20000011609 */
[----:B------:R-:W-:Y:S01]  /*0d00*/  IMAD.MOV.U32 R8, RZ, RZ, R18 ;  /* 0x000000ffff087224 */ /* 0x000fe200078e0012 */
[----:B------:R-:W-:Y:S01]  /*0d10*/  LOP3.LUT R14, RZ, R3, RZ, 0x33, !PT ;  /* 0x00000003ff0e7212 */ /* 0x000fe200078e33ff */
[----:B------:R-:W3:Y:S01]  /*0d20*/  LDC R23, c[0x0][0x610] ;  /* 0x00018400ff177b82 */ /* 0x000ee20000000800 */
[----:B------:R-:W-:Y:S05]  /*0d30*/  @!P1 BRA `(.L_x_11) ;  /* 0x0000000000289947 */ /* 0x000fea0003800000 */
[----:B------:R-:W4:Y:S02]  /*0d40*/  LDC R3, c[0x0][0x64c] ;  /* 0x00019300ff037b82 */ /* 0x000f240000000800 */
[----:B----4-:R-:W-:-:S05]  /*0d50*/  IADD3 R3, P1, R18, R3, RZ ;  /* 0x0000000312037210 */ /* 0x010fca0007f3e0ff */
        /* <DEDUP_REMOVED lines=8> */
.L_x_11:
[----:B-1----:R-:W-:Y:S01]  /*0de0*/  SHF.R.U64 R8, R8, R19, R9 ;  /* 0x0000001308087219 */ /* 0x002fe20000001209 */
[----:B0-----:R-:W-:Y:S01]  /*0df0*/  VIADD R9, R22, 0xffffffff ;  /* 0xffffffff16097836 */ /* 0x001fe20000000000 */
[----:B------:R-:W-:Y:S02]  /*0e00*/  SHF.L.U32 R3, R17, R26, RZ ;  /* 0x0000001a11037219 */ /* 0x000fe400000006ff */
[----:B------:R-:W-:Y:S01]  /*0e10*/  LOP3.LUT R14, R25, R14, RZ, 0xc0, !PT ;  /* 0x0000000e190e7212 */ /* 0x000fe200078ec0ff */
[----:B------:R-:W-:Y:S01]  /*0e20*/  IMAD.MOV R10, RZ, RZ, -R8 ;  /* 0x000000ffff0a7224 */ /* 0x000fe200078e0a08 */
[----:B------:R-:W-:-:S03]  /*0e30*/  SEL R7, R7, R20, !P4 ;  /* 0x0000001407077207 */ /* 0x000fc60006000000 */
[----:B------:R-:W-:Y:S01]  /*0e40*/  IMAD R14, R3, R8, R14 ;  /* 0x00000008030e7224 */ /* 0x000fe200078e020e */
[----:B------:R-:W-:Y:S01]  /*0e50*/  LOP3.LUT R8, R16, R9, RZ, 0xc0, !PT ;  /* 0x0000000910087212 */ /* 0x000fe200078ec0ff */
[----:B--2---:R-:W-:Y:S02]  /*0e60*/  IMAD R3, R10, R21, R18 ;  /* 0x000000150a037224 */ /* 0x004fe400078e0212 */
[----:B---3--:R-:W-:Y:S02]  /*0e70*/  IMAD R7, R14, R23, R7 ;  /* 0x000000170e077224 */ /* 0x008fe400078e0207 */
[----:B------:R-:W-:Y:S02]  /*0e80*/  IMAD R8, R3, R22, R8 ;  /* 0x0000001603087224 */ /* 0x000fe400078e0208 */
[----:B------:R-:W-:-:S03]  /*0e90*/  IMAD.MOV.U32 R10, RZ, RZ, 0x1 ;  /* 0x00000001ff0a7424 */ /* 0x000fc600078e00ff */
[----:B------:R-:W-:Y:S02]  /*0ea0*/  SEL R12, R8, R7, !P4 ;  /* 0x00000007080c7207 */ /* 0x000fe40006000000 */
[----:B------:R-:W-:-:S07]  /*0eb0*/  SEL R11, R7, R8, !P4 ;  /* 0x00000008070b7207 */ /* 0x000fce0006000000 */
.L_x_9:
[----:B------:R-:W-:-:S08]  /*0ec0*/  NOP ;  /* 0x0000000000007918 */ /* 0x000fd00000000000 */
[----:B------:R-:W0:Y:S02]  /*0ed0*/  USETMAXREG.TRY_ALLOC.CTAPOOL UP0, 0xe8 ;  /* 0x000000e8000079c8 */ /* 0x000e240008000600 */
[----:B0-----:R-:W-:-:S13]  /*0ee0*/  PLOP3.LUT P1, PT, PT, PT, UP0, 0x80, 0x0 ;  /* 0x000000000000781c */ /* 0x001fda0003f2f008 */
[----:B------:R-:W-:Y:S05]  /*0ef0*/  @!P1 BRA `(.L_x_9) ;  /* 0xfffffffc00f09947 */ /* 0x000fea000383ffff */
[----:B------:R-:W-:Y:S01]  /*0f00*/  ULDC.64 UR4, c[0x0][0x598] ;  /* 0x0001660000047ab9 */ /* 0x000fe20000000a00 */
[----:B------:R-:W-:Y:S01]  /*0f10*/  ULDC.64 UR16, c[0x0][0x208] ;  /* 0x0000820000107ab9 */ /* 0x000fe20000000a00 */
[----:B------:R-:W-:-:S04]  /*0f20*/  ISETP.NE.U32.AND P1, PT, RZ, UR4, PT ;  /* 0x00000004ff007c0c */ /* 0x000fc8000bf25070 */
[----:B------:R-:W-:-:S13]  /*0f30*/  ISETP.NE.AND.EX P1, PT, RZ, UR5, PT, P1 ;  /* 0x00000005ff007c0c */ /* 0x000fda000bf25310 */
[----:B------:R-:W-:Y:S05]  /*0f40*/  @!P1 BRA `(.L_x_12) ;  /* 0x00000000001c9947 */ /* 0x000fea0003800000 */
[----:B------:R-:W0:Y:S02]  /*0f50*/  LDC.64 R8, c[0x0][0x598] ;  /* 0x00016600ff087b82 */ /* 0x000e240000000a00 */
[----:B0-----:R-:W2:Y:S02]  /*0f60*/  LDG.E.64 R8, desc[UR16][R8.64] ;  /* 0x0000001008087981 */ /* 0x001ea4000c1e1b00 */
[----:B--2---:R-:W-:-:S04]  /*0f70*/  ISETP.NE.U32.AND P1, PT, R8, RZ, PT ;  /* 0x000000ff0800720c */ /* 0x004fc80003f25070 */
[----:B------:R-:W-:-:S13]  /*0f80*/  ISETP.NE.AND.EX P1, PT, R9, RZ, PT, P1 ;  /* 0x000000ff0900720c */ /* 0x000fda0003f25310 */
[----:B------:R-:W-:Y:S05]  /*0f90*/  @!P1 BRA `(.L_x_12) ;  /* 0x0000000000089947 */ /* 0x000fea0003800000 */
[----:B------:R0:W5:Y:S01]  /*0fa0*/  LD.E R3, desc[UR16][R8.64] ;  /* 0x0000001008037980 */ /* 0x000162000c101900 */
[----:B------:R-:W-:Y:S05]  /*0fb0*/  BRA `(.L_x_13) ;  /* 0x0000000000207947 */ /* 0x000fea0003800000 */
.L_x_12:
[----:B------:R-:W-:Y:S02]  /*0fc0*/  ULDC.64 UR4, c[0x0][0x588] ;  /* 0x0001620000047ab9 */ /* 0x000fe40000000a00 */
[----:B------:R-:W-:-:S04]  /*0fd0*/  ISETP.NE.U32.AND P1, PT, RZ, UR4, PT ;  /* 0x00000004ff007c0c */ /* 0x000fc8000bf25070 */
[----:B------:R-:W-:-:S13]  /*0fe0*/  ISETP.NE.AND.EX P1, PT, RZ, UR5, PT, P1 ;  /* 0x00000005ff007c0c */ /* 0x000fda000bf25310 */
[----:B------:R-:W-:Y:S05]  /*0ff0*/  @!P1 BRA `(.L_x_14) ;  /* 0x00000000000c9947 */ /* 0x000fea0003800000 */
[----:B------:R-:W0:Y:S02]  /*1000*/  LDC.64 R8, c[0x0][0x588] ;  /* 0x00016200ff087b82 */ /* 0x000e240000000a00 */
[----:B0-----:R1:W5:Y:S01]  /*1010*/  LDG.E R3, desc[UR16][R8.64] ;  /* 0x0000001008037981 */ /* 0x001362000c1e1900 */
[----:B------:R-:W-:Y:S05]  /*1020*/  BRA `(.L_x_13) ;  /* 0x0000000000047947 */ /* 0x000fea0003800000 */
.L_x_14:
[----:B------:R-:W2:Y:S02]  /*1030*/  LDC R3, c[0x0][0x580] ;  /* 0x00016000ff037b82 */ /* 0x000ea40000000800 */
.L_x_13:
[----:B------:R-:W-:Y:S02]  /*1040*/  ULDC.64 UR4, c[0x0][0x5a0] ;  /* 0x0001680000047ab9 */ /* 0x000fe40000000a00 */
[----:B------:R-:W-:-:S04]  /*1050*/  ISETP.NE.U32.AND P1, PT, RZ, UR4, PT ;  /* 0x00000004ff007c0c */ /* 0x000fc8000bf25070 */
[----:B------:R-:W-:-:S13]  /*1060*/  ISETP.NE.AND.EX P1, PT, RZ, UR5, PT, P1 ;  /* 0x00000005ff007c0c */ /* 0x000fda000bf25310 */
[----:B------:R-:W-:Y:S05]  /*1070*/  @!P1 BRA `(.L_x_15) ;  /* 0x00000000001c9947 */ /* 0x000fea0003800000 */
[----:B01----:R-:W0:Y:S02]  /*1080*/  LDC.64 R8, c[0x0][0x5a0] ;  /* 0x00016800ff087b82 */ /* 0x003e240000000a00 */
[----:B0-----:R-:W3:Y:S02]  /*1090*/  LDG.E.64 R8, desc[UR16][R8.64] ;  /* 0x0000001008087981 */ /* 0x001ee4000c1e1b00 */
[----:B---3--:R-:W-:-:S04]  /*10a0*/  ISETP.NE.U32.AND P1, PT, R8, RZ, PT ;  /* 0x000000ff0800720c */ /* 0x008fc80003f25070 */
[----:B------:R-:W-:-:S13]  /*10b0*/  ISETP.NE.AND.EX P1, PT, R9, RZ, PT, P1 ;  /* 0x000000ff0900720c */ /* 0x000fda0003f25310 */
[----:B------:R-:W-:Y:S05]  /*10c0*/  @!P1 BRA `(.L_x_15) ;  /* 0x0000000000089947 */ /* 0x000fea0003800000 */
[----:B------:R0:W5:Y:S01]  /*10d0*/  LD.E R7, desc[UR16][R8.64] ;  /* 0x0000001008077980 */ /* 0x000162000c101900 */
[----:B------:R-:W-:Y:S05]  /*10e0*/  BRA `(.L_x_16) ;  /* 0x0000000000207947 */ /* 0x000fea0003800000 */
.L_x_15:
[----:B------:R-:W-:Y:S02]  /*10f0*/  ULDC.64 UR4, c[0x0][0x590] ;  /* 0x0001640000047ab9 */ /* 0x000fe40000000a00 */
[----:B------:R-:W-:-:S04]  /*1100*/  ISETP.NE.U32.AND P1, PT, RZ, UR4, PT ;  /* 0x00000004ff007c0c */ /* 0x000fc8000bf25070 */
[----:B------:R-:W-:-:S13]  /*1110*/  ISETP.NE.AND.EX P1, PT, RZ, UR5, PT, P1 ;  /* 0x00000005ff007c0c */ /* 0x000fda000bf25310 */
[----:B------:R-:W-:Y:S05]  /*1120*/  @!P1 BRA `(.L_x_17) ;  /* 0x00000000000c9947 */ /* 0x000fea0003800000 */
[----:B01----:R-:W0:Y:S02]  /*1130*/  LDC.64 R8, c[0x0][0x590] ;  /* 0x00016400ff087b82 */ /* 0x003e240000000a00 */
[----:B0-----:R1:W5:Y:S01]  /*1140*/  LDG.E R7, desc[UR16][R8.64] ;  /* 0x0000001008077981 */ /* 0x001362000c1e1900 */
[----:B------:R-:W-:Y:S05]  /*1150*/  BRA `(.L_x_16) ;  /* 0x0000000000047947 */ /* 0x000fea0003800000 */
.L_x_17:
[----:B------:R-:W3:Y:S02]  /*1160*/  LDC R7, c[0x0][0x584] ;  /* 0x00016100ff077b82 */ /* 0x000ee40000000800 */
.L_x_16:
[----:B------:R-:W-:-:S13]  /*1170*/  LOP3.LUT P1, RZ, R10, 0xff, RZ, 0xc0, !PT ;  /* 0x000000ff0aff7812 */ /* 0x000fda000782c0ff */
[----:B------:R-:W-:Y:S05]  /*1180*/  @!P1 EXIT ;  /* 0x000000000000994d */ /* 0x000fea0003800000 */
[----:B------:R-:W-:Y:S01]  /*1190*/  ULDC UR4, c[0x0][0x28c] ;  /* 0x0000a30000047ab9 */ /* 0x000fe20000000800 */
[----:B------:R-:W-:Y:S01]  /*11a0*/  LOP3.LUT R81, R2, 0x1, RZ, 0xfc, !PT ;  /* 0x0000000102517812 */ /* 0x000fe200078efcff */
[----:B------:R-:W-:-:S04]  /*11b0*/  UIADD3 UR4, UR4, 0x7f, URZ ;  /* 0x0000007f04047890 */ /* 0x000fc8000fffe03f */
[----:B------:R-:W-:-:S04]  /*11c0*/  USHF.R.S32.HI UR5, URZ, 0x1f, UR4 ;  /* 0x0000001f3f057899 */ /* 0x000fc80008011404 */
[----:B------:R-:W-:-:S03]  /*11d0*/  ULEA.HI UR5, UR5, UR4, URZ, 0x7 ;  /* 0x0000000405057291 */ /* 0x000fc6000f8f383f */
[----:B------:R-:W-:Y:S01]  /*11e0*/  UMOV UR4, URZ ;  /* 0x0000003f00047c82 */ /* 0x000fe20008000000 */
[----:B------:R-:W-:-:S03]  /*11f0*/  USHF.R.S32.HI UR9, URZ, 0x7, UR5 ;  /* 0x000000073f097899 */ /* 0x000fc60008011405 */
[----:B------:R-:W-:-:S09]  /*1200*/  UMOV UR5, URZ ;  /* 0x0000003f00057c82 */ /* 0x000fd20008000000 */
.L_x_108:
[----:B01----:R-:W-:Y:S01]  /*1210*/  LOP3.LUT R8, R0, 0x80, RZ, 0xc0, !PT ;  /* 0x0000008000087812 */ /* 0x003fe200078ec0ff */
[----:B------:R-:W0:Y:S01]  /*1220*/  S2UR UR13, SR_CgaCtaId ;  /* 0x00000000000d79c3 */ /* 0x000e220000008800 */
[----:B------:R-:W-:Y:S01]  /*1230*/  UMOV UR12, 0x400 ;  /* 0x00000400000c7882 */ /* 0x000fe20000000000 */
[----:B------:R-:W-:Y:S01]  /*1240*/  UMOV UR6, URZ ;  /* 0x0000003f00067c82 */ /* 0x000fe20008000000 */
[----:B------:R-:W-:Y:S01]  /*1250*/  SHF.R.U32.HI R8, RZ, 0x7, R8 ;  /* 0x00000007ff087819 */ /* 0x000fe20000011608 */
[----:B------:R-:W-:Y:S01]  /*1260*/  UMOV UR7, URZ ;  /* 0x0000003f00077c82 */ /* 0x000fe20008000000 */
[----:B------:R-:W-:Y:S01]  /*1270*/  UMOV UR18, UR5 ;  /* 0x0000000500127c82 */ /* 0x000fe20008000000 */
[----:B------:R-:W-:Y:S02]  /*1280*/  CS2R R14, SRZ ;  /* 0x00000000000e7805 */ /* 0x000fe4000001ff00 */
[----:B------:R-:W-:Y:S01]  /*1290*/  CS2R R16, SRZ ;  /* 0x0000000000107805 */ /* 0x000fe2000001ff00 */
[----:B------:R-:W1:Y:S01]  /*12a0*/  LDC R9, c[0x0][0x28c] ;  /* 0x0000a300ff097b82 */ /* 0x000e620000000800 */
[----:B----4-:R-:W4:Y:S01]  /*12b0*/  SHFL.IDX PT, R8, R8, RZ, 0x1f ;  /* 0x00001fff08087589 */ /* 0x010f2200000e0000 */
[----:B------:R-:W-:-:S02]  /*12c0*/  CS2R R18, SRZ ;  /* 0x0000000000127805 */ /* 0x000fc4000001ff00 */
[----:B------:R-:W-:Y:S02]  /*12d0*/  CS2R R20, SRZ ;  /* 0x0000000000147805 */ /* 0x000fe4000001ff00 */
[----:B------:R-:W-:Y:S02]  /*12e0*/  CS2R R56, SRZ ;  /* 0x0000000000387805 */ /* 0x000fe4000001ff00 */
[----:B------:R-:W-:Y:S02]  /*12f0*/  CS2R R58, SRZ ;  /* 0x00000000003a7805 */ /* 0x000fe4000001ff00 */
[----:B------:R-:W-:Y:S02]  /*1300*/  CS2R R60, SRZ ;  /* 0x00000000003c7805 */ /* 0x000fe4000001ff00 */
[----:B------:R-:W-:Y:S02]  /*1310*/  CS2R R62, SRZ ;  /* 0x00000000003e7805 */ /* 0x000fe4000001ff00 */
[----:B------:R-:W-:-:S02]  /*1320*/  CS2R R64, SRZ ;  /* 0x0000000000407805 */ /* 0x000fc4000001ff00 */
[----:B------:R-:W-:Y:S02]  /*1330*/  CS2R R66, SRZ ;  /* 0x0000000000427805 */ /* 0x000fe4000001ff00 */
[----:B------:R-:W-:Y:S01]  /*1340*/  CS2R R68, SRZ ;  /* 0x0000000000447805 */ /* 0x000fe2000001ff00 */
[----:B------:R-:W-:Y:S01]  /*1350*/  IMAD.MOV.U32 R70, RZ, RZ, RZ ;  /* 0x000000ffff467224 */ /* 0x000fe200078e00ff */
[----:B------:R-:W-:Y:S02]  /*1360*/  CS2R R72, SRZ ;  /* 0x0000000000487805 */ /* 0x000fe4000001ff00 */
[----:B------:R-:W-:Y:S02]  /*1370*/  CS2R R74, SRZ ;  /* 0x00000000004a7805 */ /* 0x000fe4000001ff00 */
[----:B------:R-:W-:Y:S02]  /*1380*/  CS2R R76, SRZ ;  /* 0x00000000004c7805 */ /* 0x000fe4000001ff00 */
[----:B------:R-:W-:Y:S01]  /*1390*/  CS2R R78, SRZ ;  /* 0x00000000004e7805 */ /* 0x000fe2000001ff00 */
[----:B------:R-:W-:Y:S01]  /*13a0*/  IMAD.MOV.U32 R80, RZ, RZ, RZ ;  /* 0x000000ffff507224 */ /* 0x000fe200078e00ff */
[----:B------:R-:W-:Y:S01]  /*13b0*/  CS2R R24, SRZ ;  /* 0x0000000000187805 */ /* 0x000fe2000001ff00 */
[----:B--2---:R-:W-:Y:S01]  /*13c0*/  IMAD.U32 R22, RZ, RZ, UR4 ;  /* 0x00000004ff167e24 */ /* 0x004fe2000f8e00ff */
[----:B------:R-:W-:-:S02]  /*13d0*/  CS2R R26, SRZ ;  /* 0x00000000001a7805 */ /* 0x000fc4000001ff00 */
[----:B------:R-:W-:Y:S02]  /*13e0*/  CS2R R28, SRZ ;  /* 0x00000000001c7805 */ /* 0x000fe4000001ff00 */
[----:B------:R-:W-:Y:S02]  /*13f0*/  CS2R R30, SRZ ;  /* 0x00000000001e7805 */ /* 0x000fe4000001ff00 */
[----:B------:R-:W-:Y:S02]  /*1400*/  CS2R R32, SRZ ;  /* 0x0000000000207805 */ /* 0x000fe4000001ff00 */
[----:B------:R-:W-:Y:S02]  /*1410*/  CS2R R34, SRZ ;  /* 0x0000000000227805 */ /* 0x000fe4000001ff00 */
[----:B-1----:R-:W-:Y:S02]  /*1420*/  ISETP.GE.AND P1, PT, R9, 0x1, PT ;  /* 0x000000010900780c */ /* 0x002fe40003f26270 */
[----:B------:R-:W-:-:S02]  /*1430*/  CS2R R36, SRZ ;  /* 0x0000000000247805 */ /* 0x000fc4000001ff00 */
[----:B----4-:R-:W-:Y:S02]  /*1440*/  R2UR UR8, R8 ;  /* 0x00000000080872ca */ /* 0x010fe400000e0000 */
[----:B------:R-:W-:Y:S02]  /*1450*/  CS2R R38, SRZ ;  /* 0x0000000000267805 */ /* 0x000fe4000001ff00 */
[----:B------:R-:W-:Y:S02]  /*1460*/  CS2R R40, SRZ ;  /* 0x0000000000287805 */ /* 0x000fe4000001ff00 */
[----:B------:R-:W-:Y:S02]  /*1470*/  CS2R R42, SRZ ;  /* 0x00000000002a7805 */ /* 0x000fe4000001ff00 */
[----:B------:R-:W-:Y:S02]  /*1480*/  CS2R R44, SRZ ;  /* 0x00000000002c7805 */ /* 0x000fe4000001ff00 */
[----:B------:R-:W-:-:S02]  /*1490*/  CS2R R46, SRZ ;  /* 0x00000000002e7805 */ /* 0x000fc4000001ff00 */
[----:B------:R-:W-:Y:S02]  /*14a0*/  CS2R R48, SRZ ;  /* 0x0000000000307805 */ /* 0x000fe4000001ff00 */
[----:B------:R-:W-:Y:S02]  /*14b0*/  CS2R R50, SRZ ;  /* 0x0000000000327805 */ /* 0x000fe4000001ff00 */
[----:B------:R-:W-:Y:S02]  /*14c0*/  CS2R R52, SRZ ;  /* 0x0000000000347805 */ /* 0x000fe4000001ff00 */
[----:B------:R-:W-:Y:S01]  /*14d0*/  CS2R R54, SRZ ;  /* 0x0000000000367805 */ /* 0x000fe2000001ff00 */
[----:B------:R-:W-:-:S04]  /*14e0*/  ULEA.HI UR10, UR8, UR8, URZ, 0x1 ;  /* 0x00000008080a7291 */ /* 0x000fc8000f8f083f */
[----:B------:R-:W-:Y:S02]  /*14f0*/  ULOP3.LUT UR11, UR10, 0x7fffe, URZ, 0xc0, !UPT ;  /* 0x0007fffe0a0b7892 */ /* 0x000fe4000f8ec03f */
[----:B0-----:R-:W-:Y:S02]  /*1500*/  ULEA UR10, UR13, UR12, 0x18 ;  /* 0x0000000c0d0a7291 */ /* 0x001fe4000f8ec03f */
[----:B------:R-:W-:-:S03]  /*1510*/  UIADD3 UR11, UR8, -UR11, URZ ;  /* 0x8000000b080b7290 */ /* 0x000fc6000fffe03f */
[----:B------:R-:W-:Y:S01]  /*1520*/  UMOV UR8, URZ ;  /* 0x0000003f00087c82 */ /* 0x000fe20008000000 */
[----:B------:R-:W-:-:S04]  /*1530*/  ULEA UR11, UR11, UR10, 0xd ;  /* 0x0000000a0b0b7291 */ /* 0x000fc8000f8e683f */
[----:B------:R-:W-:-:S04]  /*1540*/  UIADD3 UR11, UR11, 0x180, URZ ;  /* 0x000001800b0b7890 */ /* 0x000fc8000fffe03f */
[----:B------:R-:W-:-:S04]  /*1550*/  USHF.R.U32.HI UR11, URZ, 0x4, UR11 ;  /* 0x000000043f0b7899 */ /* 0x000fc8000801160b */
[----:B------:R-:W-:Y:S01]  /*1560*/  ULOP3.LUT UR11, UR11, 0x3fff, URZ, 0xc0, !UPT ;  /* 0x00003fff0b0b7892 */ /* 0x000fe2000f8ec03f */
[----:B------:R-:W-:Y:S11]  /*1570*/  @!P1 BRA `(.L_x_18) ;  /* 0x0000000400a09947 */ /* 0x000ff60003800000 */
[----:B------:R-:W-:-:S13]  /*1580*/  ISETP.NE.AND P2, PT, R81, 0x3, PT ;  /* 0x000000035100780c */ /* 0x000fda0003f45270 */
[----:B------:R-:W-:Y:S05]  /*1590*/  @!P2 BRA `(.L_x_19) ;  /* 0x000000000004a947 */ /* 0x000fea0003800000 */
[----:B------:R-:W-:Y:S01]  /*15a0*/  BPT.TRAP 0x1 ;  /* 0x000000040000795c */ /* 0x000fe20000300000 */
.L_x_19:
[----:B------:R-:W-:Y:S01]  /*15b0*/  ULEA UR6, UR5, UR10, 0x3 ;  /* 0x0000000a05067291 */ /* 0x000fe2000f8e183f */
[----:B------:R-:W-:-:S05]  /*15c0*/  IMAD.U32 R8, RZ, RZ, UR4 ;  /* 0x00000004ff087e24 */ /* 0x000fca000f8e00ff */
[----:B------:R-:W-:-:S04]  /*15d0*/  SHF.L.U32 R8, R8, 0x1f, RZ ;  /* 0x0000001f08087819 */ /* 0x000fc800000006ff */
[----:B------:R0:W1:Y:S01]  /*15e0*/  SYNCS.PHASECHK.TRANS64.TRYWAIT P1, [UR6], R8 ;  /* 0x00000008ff0075a7 */ /* 0x0000620008020146 */
[----:B------:R-:W-:Y:S05]  /*15f0*/  @!P2 BRA `(.L_x_20) ;  /* 0x000000000004a947 */ /* 0x000fea0003800000 */
[----:B------:R-:W-:Y:S01]  /*1600*/  BPT.TRAP 0x1 ;  /* 0x000000040000795c */ /* 0x000fe20000300000 */
.L_x_20:
[----:B-1----:R-:W-:Y:S05]  /*1610*/  @P1 BRA `(.L_x_21) ;  /* 0x0000000000081947 */ /* 0x002fea0003800000 */
[----:B------:R-:W1:Y:S02]  /*1620*/  SYNCS.PHASECHK.TRANS64.TRYWAIT P1, [UR6], R8 ;  /* 0x00000008ff0075a7 */ /* 0x000e640008020146 */
[----:B-1----:R-:W-:Y:S05]  /*1630*/  @!P1 BRA `(.L_x_22) ;  /* 0x0000005800289947 */ /* 0x002fea0003800000 */
.L_x_21:
[----:B------:R-:W-:Y:S01]  /*1640*/  UIADD3 UR6, UR10, 0x24180, URZ ;  /* 0x000241800a067890 */ /* 0x000fe2000fffe03f */
[----:B------:R-:W-:Y:S01]  /*1650*/  WARPGROUP.ARRIVE ;  /* 0x00000000000079c5 */ /* 0x000fe20000000000 */
[----:B------:R-:W-:Y:S01]  /*1660*/  ULOP3.LUT UR8, UR11, 0x10000, URZ, 0xfc, !UPT ;  /* 0x000100000b087892 */ /* 0x000fe2000f8efc3f */
[----:B------:R-:W-:Y:S01]  /*1670*/  CS2R R14, SRZ ;  /* 0x00000000000e7805 */ /* 0x000fe2000001ff00 */
[----:B------:R-:W-:Y:S01]  /*1680*/  USHF.R.U32.HI UR6, URZ, 0x4, UR6 ;  /* 0x000000043f067899 */ /* 0x000fe20008011606 */
[----:B------:R-:W-:Y:S01]  /*1690*/  CS2R R16, SRZ ;  /* 0x0000000000107805 */ /* 0x000fe2000001ff00 */
[----:B------:R-:W-:Y:S01]  /*16a0*/  UMOV UR13, 0x40000040 ;  /* 0x40000040000d7882 */ /* 0x000fe20000000000 */
[----:B------:R-:W-:Y:S01]  /*16b0*/  UMOV UR15, 0x40000040 ;  /* 0x40000040000f7882 */ /* 0x000fe20000000000 */
[----:B------:R-:W-:Y:S01]  /*16c0*/  ULOP3.LUT UR6, UR6, 0x3fff, URZ, 0xc0, !UPT ;  /* 0x00003fff06067892 */ /* 0x000fe2000f8ec03f */
[----:B------:R-:W-:Y:S02]  /*16d0*/  CS2R R18, SRZ ;  /* 0x0000000000127805 */ /* 0x000fe4000001ff00 */
[----:B------:R-:W-:-:S02]  /*16e0*/  CS2R R20, SRZ ;  /* 0x0000000000147805 */ /* 0x000fc4000001ff00 */
[----:B------:R-:W-:Y:S01]  /*16f0*/  CS2R R56, SRZ ;  /* 0x0000000000387805 */ /* 0x000fe2000001ff00 */
[----:B------:R-:W-:Y:S01]  /*1700*/  ULOP3.LUT UR7, UR6, 0x10000, URZ, 0xfc, !UPT ;  /* 0x0001000006077892 */ /* 0x000fe2000f8efc3f */
[----:B------:R-:W-:Y:S01]  /*1710*/  CS2R R58, SRZ ;  /* 0x00000000003a7805 */ /* 0x000fe2000001ff00 */
[----:B------:R-:W-:Y:S01]  /*1720*/  ULEA UR6, UR5, UR8, 0xa ;  /* 0x0000000805067291 */ /* 0x000fe2000f8e503f */
[----:B------:R-:W-:Y:S01]  /*1730*/  CS2R R60, SRZ ;  /* 0x00000000003c7805 */ /* 0x000fe2000001ff00 */
[----:B------:R-:W-:Y:S01]  /*1740*/  ULEA UR7, UR5, UR7, 0x9 ;  /* 0x0000000705077291 */ /* 0x000fe2000f8e483f */
[----:B------:R-:W-:Y:S02]  /*1750*/  CS2R R62, SRZ ;  /* 0x00000000003e7805 */ /* 0x000fe4000001ff00 */
[----:B------:R-:W-:Y:S02]  /*1760*/  CS2R R64, SRZ ;  /* 0x0000000000407805 */ /* 0x000fe4000001ff00 */
[----:B------:R-:W-:-:S02]  /*1770*/  CS2R R66, SRZ ;  /* 0x0000000000427805 */ /* 0x000fc4000001ff00 */
[----:B------:R-:W-:Y:S01]  /*1780*/  CS2R R68, SRZ ;  /* 0x0000000000447805 */ /* 0x000fe2000001ff00 */
[----:B------:R-:W-:Y:S01]  /*1790*/  UMOV UR12, UR6 ;  /* 0x00000006000c7c82 */ /* 0x000fe20008000000 */
[----:B------:R-:W-:Y:S01]  /*17a0*/  IMAD.MOV.U32 R70, RZ, RZ, RZ ;  /* 0x000000ffff467224 */ /* 0x000fe200078e00ff */
[----:B------:R-:W-:Y:S01]  /*17b0*/  UMOV UR14, UR7 ;  /* 0x00000007000e7c82 */ /* 0x000fe20008000000 */
[----:B------:R-:W-:Y:S01]  /*17c0*/  CS2R R72, SRZ ;  /* 0x0000000000487805 */ /* 0x000fe2000001ff00 */
[----:B------:R-:W-:Y:S01]  /*17d0*/  QGMMA.64x64x32.F32.E5M2.E5M2 R24, gdesc[UR12], RZ, !UPT ;  /* 0x00e000000c1879f3 */ /* 0x000fe2000c7038ff */
[----:B------:R-:W-:Y:S01]  /*17e0*/  UIADD3 UR12, UR6, 0x2, URZ ;  /* 0x00000002060c7890 */ /* 0x000fe2000fffe03f */
[----:B------:R-:W-:Y:S01]  /*17f0*/  CS2R R74, SRZ ;  /* 0x00000000004a7805 */ /* 0x000fe2000001ff00 */
[----:B------:R-:W-:Y:S01]  /*1800*/  UIADD3 UR14, UR7, 0x2, URZ ;  /* 0x00000002070e7890 */ /* 0x000fe2000fffe03f */
[----:B------:R-:W-:Y:S01]  /*1810*/  CS2R R76, SRZ ;  /* 0x00000000004c7805 */ /* 0x000fe2000001ff00 */
[----:B------:R-:W-:Y:S01]  /*1820*/  UMOV UR13, 0x40000040 ;  /* 0x40000040000d7882 */ /* 0x000fe20000000000 */
[----:B------:R-:W-:Y:S01]  /*1830*/  UMOV UR15, 0x40000040 ;  /* 0x40000040000f7882 */ /* 0x000fe20000000000 */
[----:B------:R-:W-:Y:S01]  /*1840*/  CS2R R78, SRZ ;  /* 0x00000000004e7805 */ /* 0x000fe2000001ff00 */
[----:B------:R-:W-:-:S04]  /*1850*/  IMAD.MOV.U32 R80, RZ, RZ, RZ ;  /* 0x000000ffff507224 */ /* 0x000fc800078e00ff */
[----:B------:R-:W-:Y:S01]  /*1860*/  QGMMA.64x64x32.F32.E5M2.E5M2 R24, gdesc[UR12], R24 ;  /* 0x00e000000c1879f3 */ /* 0x000fe20008703818 */
[----:B------:R-:W-:Y:S02]  /*1870*/  UIADD3 UR12, UR6, 0x4, URZ ;  /* 0x00000004060c7890 */ /* 0x000fe4000fffe03f */
[----:B------:R-:W-:Y:S01]  /*1880*/  UIADD3 UR14, UR7, 0x4, URZ ;  /* 0x00000004070e7890 */ /* 0x000fe2000fffe03f */
[----:B------:R-:W-:Y:S01]  /*1890*/  UMOV UR13, 0x40000040 ;  /* 0x40000040000d7882 */ /* 0x000fe20000000000 */
[----:B------:R-:W-:-:S07]  /*18a0*/  UMOV UR15, 0x40000040 ;  /* 0x40000040000f7882 */ /* 0x000fce0000000000 */
[----:B------:R-:W-:Y:S01]  /*18b0*/  QGMMA.64x64x32.F32.E5M2.E5M2 R24, gdesc[UR12], R24 ;  /* 0x00e000000c1879f3 */ /* 0x000fe20008703818 */
[----:B------:R-:W-:Y:S02]  /*18c0*/  UIADD3 UR14, UR7, 0x6, URZ ;  /* 0x00000006070e7890 */ /* 0x000fe4000fffe03f */
[----:B------:R-:W-:Y:S01]  /*18d0*/  UIADD3 UR12, UR6, 0x6, URZ ;  /* 0x00000006060c7890 */ /* 0x000fe2000fffe03f */
[----:B------:R-:W-:Y:S01]  /*18e0*/  ULDC UR7, c[0x0][0x50c] ;  /* 0x0001430000077ab9 */ /* 0x000fe20000000800 */
[----:B------:R-:W-:Y:S01]  /*18f0*/  UMOV UR13, 0x40000040 ;  /* 0x40000040000d7882 */ /* 0x000fe20000000000 */
[----:B------:R-:W-:Y:S01]  /*1900*/  UISETP.NE.AND UP0, UPT, UR7, 0x4, UPT ;  /* 0x000000040700788c */ /* 0x000fe2000bf05270 */
[----:B------:R-:W-:Y:S01]  /*1910*/  UMOV UR15, 0x40000040 ;  /* 0x40000040000f7882 */ /* 0x000fe20000000000 */
[----:B------:R-:W-:Y:S02]  /*1920*/  UMOV UR6, 0x4 ;  /* 0x0000000400067882 */ /* 0x000fe40000000000 */
[----:B------:R-:W-:-:S06]  /*1930*/  USEL UR7, URZ, 0x1, UP0 ;  /* 0x000000013f077887 */ /* 0x000fcc0008000000 */
[----:B------:R-:W-:Y:S01]  /*1940*/  ISETP.NE.AND P1, PT, RZ, UR7, PT ;  /* 0x00000007ff007c0c */ /* 0x000fe2000bf25270 */
[----:B------:R-:W-:-:S12]  /*1950*/  QGMMA.64x64x32.F32.E5M2.E5M2 R24, gdesc[UR12], R24, gsb0 ;  /* 0x00e000000c1879f3 */ /* 0x000fd80008003818 */
[----:B------:R-:W-:Y:S05]  /*1960*/  @!P1 BRA `(.L_x_23) ;  /* 0x0000000000889947 */ /* 0x000fea0003800000 */
[----:B------:R-:W-:Y:S02]  /*1970*/  WARPGROUP.DEPBAR.LE gsb0, 0x0 ;  /* 0x00008000000079c5 */ /* 0x000fe40000010000 */
[----:B------:R-:W-:-:S01]  /*1980*/  FADD R79, RZ, R24 ;  /* 0x00000018ff4f7221 */ /* 0x000fc20000000000 */
[----:B------:R-:W-:Y:S01]  /*1990*/  FADD R80, RZ, R25 ;  /* 0x00000019ff507221 */ /* 0x000fe20000000000 */
        /* <DEDUP_REMOVED lines=30> */
[----:B------:R-:W-:-:S06]  /*1b80*/  UMOV UR6, URZ ;  /* 0x0000003f00067c82 */ /* 0x000fcc0008000000 */
.L_x_23:
[----:B------:R-:W-:-:S04]  /*1b90*/  UIADD3 UR18, UR5, 0x1, URZ ;  /* 0x0000000105127890 */ /* 0x000fc8000fffe03f */
[----:B------:R-:W-:-:S04]  /*1ba0*/  UISETP.NE.AND UP0, UPT, UR18, 0x9, UPT ;  /* 0x000000091200788c */ /* 0x000fc8000bf05270 */
[----:B------:R-:W-:Y:S02]  /*1bb0*/  USEL UR8, URZ, 0x1, UP0 ;  /* 0x000000013f087887 */ /* 0x000fe40008000000 */
[----:B------:R-:W-:Y:S02]  /*1bc0*/  USEL UR18, UR18, URZ, UP0 ;  /* 0x0000003f12127287 */ /* 0x000fe40008000000 */
[----:B------:R-:W-:-:S06]  /*1bd0*/  ULOP3.LUT UR8, UR4, UR8, URZ, 0x3c, !UPT ;  /* 0x0000000804087292 */ /* 0x000fcc000f8e3c3f */
[----:B------:R-:W-:Y:S01]  /*1be0*/  IMAD.U32 R22, RZ, RZ, UR8 ;  /* 0x00000008ff167e24 */ /* 0x000fe2000f8e00ff */
[----:B------:R-:W-:-:S06]  /*1bf0*/  UMOV UR8, 0x1 ;  /* 0x0000000100087882 */ /* 0x000fcc0000000000 */
.L_x_18:
[----:B------:R-:W-:-:S04]  /*1c00*/  UISETP.LT.AND UP0, UPT, UR9, 0x1, UPT ;  /* 0x000000010900788c */ /* 0x000fc8000bf01270 */
[----:B------:R-:W-:-:S04]  /*1c10*/  USEL UR12, UR9, 0x1, UP0 ;  /* 0x00000001090c7887 */ /* 0x000fc80008000000 */
[----:B------:R-:W-:-:S04]  /*1c20*/  UIADD3 UR12, UR9, -UR12, URZ ;  /* 0x8000000c090c7290 */ /* 0x000fc8000fffe03f */
[----:B------:R-:W-:-:S06]  /*1c30*/  UISETP.GE.AND UP0, UPT, UR12, 0x1, UPT ;  /* 0x000000010c00788c */ /* 0x000fcc000bf06270 */
[----:B------:R-:W-:-:S13]  /*1c40*/  PLOP3.LUT P1, PT, PT, PT, UP0, 0x80, 0x0 ;  /* 0x000000000000781c */ /* 0x000fda0003f2f008 */
[----:B------:R-:W-:Y:S05]  /*1c50*/  @!P1 BRA `(.L_x_24) ;  /* 0x0000000400b49947 */ /* 0x000fea0003800000 */
[----:B01----:R-:W-:Y:S01]  /*1c60*/  IMAD.U32 R8, RZ, RZ, UR12 ;  /* 0x0000000cff087e24 */ /* 0x003fe2000f8e00ff */
[----:B------:R-:W-:Y:S01]  /*1c70*/  ULDC UR19, c[0x0][0x50c] ;  /* 0x0001430000137ab9 */ /* 0x000fe20000000800 */
[----:B------:R-:W-:-:S07]  /*1c80*/  IMAD.U32 R9, RZ, RZ, UR5 ;  /* 0x00000005ff097e24 */ /* 0x000fce000f8e00ff */
.L_x_32:
[----:B------:R-:W-:-:S13]  /*1c90*/  ISETP.NE.AND P2, PT, R81, 0x3, PT ;  /* 0x000000035100780c */ /* 0x000fda0003f45270 */
[----:B0-----:R-:W-:Y:S05]  /*1ca0*/  @!P2 BRA `(.L_x_25) ;  /* 0x000000000004a947 */ /* 0x001fea0003800000 */
[----:B------:R-:W-:Y:S01]  /*1cb0*/  BPT.TRAP 0x1 ;  /* 0x000000040000795c */ /* 0x000fe20000300000 */
.L_x_25:
[----:B------:R-:W0:Y:S01]  /*1cc0*/  S2UR UR12, SR_CgaCtaId ;  /* 0x00000000000c79c3 */ /* 0x000e220000008800 */
[----:B------:R-:W-:Y:S01]  /*1cd0*/  UMOV UR10, 0x400 ;  /* 0x00000400000a7882 */ /* 0x000fe20000000000 */
[----:B------:R-:W-:Y:S01]  /*1ce0*/  SHF.L.U32 R10, R22, 0x1f, RZ ;  /* 0x0000001f160a7819 */ /* 0x000fe200000006ff */
[----:B0-----:R-:W-:-:S04]  /*1cf0*/  ULEA UR10, UR12, UR10, 0x18 ;  /* 0x0000000a0c0a7291 */ /* 0x001fc8000f8ec03f */
[----:B------:R-:W-:-:S09]  /*1d00*/  ULEA UR12, UR18, UR10, 0x3 ;  /* 0x0000000a120c7291 */ /* 0x000fd2000f8e183f */
[----:B------:R0:W1:Y:S01]  /*1d10*/  SYNCS.PHASECHK.TRANS64.TRYWAIT P1, [UR12], R10 ;  /* 0x0000000aff0075a7 */ /* 0x000062000802014c */
[----:B------:R-:W-:Y:S05]  /*1d20*/  @!P2 BRA `(.L_x_26) ;  /* 0x000000000004a947 */ /* 0x000fea0003800000 */
[----:B------:R-:W-:Y:S01]  /*1d30*/  BPT.TRAP 0x1 ;  /* 0x000000040000795c */ /* 0x000fe20000300000 */
.L_x_26:
[----:B-1----:R-:W-:Y:S05]  /*1d40*/  @P1 BRA `(.L_x_27) ;  /* 0x0000000000081947 */ /* 0x002fea0003800000 */
[----:B------:R-:W1:Y:S02]  /*1d50*/  SYNCS.PHASECHK.TRANS64.TRYWAIT P1, [UR12], R10 ;  /* 0x0000000aff0075a7 */ /* 0x000e64000802014c */
[----:B-1----:R-:W-:Y:S05]  /*1d60*/  @!P1 BRA `(.L_x_28) ;  /* 0x0000005000749947 */ /* 0x002fea0003800000 */
.L_x_27:
[----:B------:R-:W-:Y:S01]  /*1d70*/  UIADD3 UR12, UR10, 0x24180, URZ ;  /* 0x000241800a0c7890 */ /* 0x000fe2000fffe03f */
[----:B------:R-:W-:Y:S01]  /*1d80*/  WARPGROUP.ARRIVE ;  /* 0x00000000000079c5 */ /* 0x000fe20000000000 */
[----:B------:R-:W-:Y:S02]  /*1d90*/  UISETP.NE.AND UP0, UPT, UR7, URZ, UPT ;  /* 0x0000003f0700728c */ /* 0x000fe4000bf05270 */
[----:B------:R-:W-:Y:S02]  /*1da0*/  USHF.R.U32.HI UR12, URZ, 0x4, UR12 ;  /* 0x000000043f0c7899 */ /* 0x000fe4000801160c */
[----:B------:R-:W-:Y:S02]  /*1db0*/  USEL UR8, UR8, URZ, !UP0 ;  /* 0x0000003f08087287 */ /* 0x000fe4000c000000 */
[----:B------:R-:W-:Y:S02]  /*1dc0*/  ULOP3.LUT UR12, UR12, 0x3fff, URZ, 0xc0, !UPT ;  /* 0x00003fff0c0c7892 */ /* 0x000fe4000f8ec03f */
[----:B------:R-:W-:-:S02]  /*1dd0*/  UISETP.NE.U32.AND UP0, UPT, UR8, URZ, UPT ;  /* 0x0000003f0800728c */ /* 0x000fc4000bf05070 */
[----:B------:R-:W-:Y:S02]  /*1de0*/  ULOP3.LUT UR7, UR11, 0x10000, URZ, 0xfc, !UPT ;  /* 0x000100000b077892 */ /* 0x000fe4000f8efc3f */
[----:B------:R-:W-:Y:S02]  /*1df0*/  ULOP3.LUT UR8, UR12, 0x10000, URZ, 0xfc, !UPT ;  /* 0x000100000c087892 */ /* 0x000fe4000f8efc3f */
[----:B------:R-:W-:Y:S02]  /*1e00*/  ULEA UR7, UR18, UR7, 0xa ;  /* 0x0000000712077291 */ /* 0x000fe4000f8e503f */
[----:B------:R-:W-:Y:S01]  /*1e10*/  ULEA UR8, UR18, UR8, 0x9 ;  /* 0x0000000812087291 */ /* 0x000fe2000f8e483f */
[----:B------:R-:W-:Y:S01]  /*1e20*/  UMOV UR13, 0x40000040 ;  /* 0x40000040000d7882 */ /* 0x000fe20000000000 */
[----:B------:R-:W-:Y:S01]  /*1e30*/  UMOV UR15, 0x40000040 ;  /* 0x40000040000f7882 */ /* 0x000fe20000000000 */
[----:B------:R-:W-:Y:S02]  /*1e40*/  UIADD3 UR6, UR6, 0x4, URZ ;  /* 0x0000000406067890 */ /* 0x000fe4000fffe03f */
[----:B------:R-:W-:-:S02]  /*1e50*/  UMOV UR12, UR7 ;  /* 0x00000007000c7c82 */ /* 0x000fc40008000000 */
[----:B------:R-:W-:Y:S02]  /*1e60*/  UMOV UR14, UR8 ;  /* 0x00000008000e7c82 */ /* 0x000fe40008000000 */
[----:B------:R-:W-:Y:S01]  /*1e70*/  QGMMA.64x64x32.F32.E5M2.E5M2 R24, gdesc[UR12], R24, UP0 ;  /* 0x00e000000c1879f3 */ /* 0x000fe2000bf03818 */
[----:B------:R-:W-:Y:S02]  /*1e80*/  UIADD3 UR12, UR7, 0x2, URZ ;  /* 0x00000002070c7890 */ /* 0x000fe4000fffe03f */
[----:B------:R-:W-:Y:S01]  /*1e90*/  UIADD3 UR14, UR8, 0x2, URZ ;  /* 0x00000002080e7890 */ /* 0x000fe2000fffe03f */
[----:B------:R-:W-:Y:S01]  /*1ea0*/  UMOV UR13, 0x40000040 ;  /* 0x40000040000d7882 */ /* 0x000fe20000000000 */
[----:B------:R-:W-:Y:S01]  /*1eb0*/  UMOV UR15, 0x40000040 ;  /* 0x40000040000f7882 */ /* 0x000fe20000000000 */
[----:B------:R-:W-:-:S06]  /*1ec0*/  UISETP.NE.AND UP0, UPT, UR6, UR19, UPT ;  /* 0x000000130600728c */ /* 0x000fcc000bf05270 */
        /* <DEDUP_REMOVED lines=8> */
[----:B------:R-:W-:Y:S01]  /*1f50*/  UMOV UR13, 0x40000040 ;  /* 0x40000040000d7882 */ /* 0x000fe20000000000 */
[----:B------:R-:W-:Y:S01]  /*1f60*/  UMOV UR15, 0x40000040 ;  /* 0x40000040000f7882 */ /* 0x000fe20000000000 */
[----:B------:R-:W-:-:S06]  /*1f70*/  USEL UR7, URZ, 0x1, UP0 ;  /* 0x000000013f077887 */ /* 0x000fcc0008000000 */
[----:B------:R-:W-:Y:S01]  /*1f80*/  ISETP.NE.AND P1, PT, RZ, UR7, PT ;  /* 0x00000007ff007c0c */ /* 0x000fe2000bf25270 */
[----:B------:R-:W-:Y:S03]  /*1f90*/  QGMMA.64x64x32.F32.E5M2.E5M2 R24, gdesc[UR12], R24, gsb0 ;  /* 0x00e000000c1879f3 */ /* 0x000fe60008003818 */
[----:B------:R-:W-:-:S09]  /*1fa0*/  WARPGROUP.DEPBAR.LE gsb0, 0x1 ;  /* 0x00008000000079c5 */ /* 0x000fd20000010100 */
[----:B------:R-:W-:Y:S05]  /*1fb0*/  @!P1 BRA `(.L_x_29) ;  /* 0x0000000000889947 */ /* 0x000fea0003800000 */
[----:B------:R-:W-:Y:S02]  /*1fc0*/  WARPGROUP.DEPBAR.LE gsb0, 0x0 ;  /* 0x00008000000079c5 */ /* 0x000fe40000010000 */
[----:B------:R-:W-:-:S01]  /*1fd0*/  FADD R79, R24, R79 ;  /* 0x0000004f184f7221 */ /* 0x000fc20000000000 */
[----:B------:R-:W-:Y:S01]  /*1fe0*/  FADD R80, R25, R80 ;  /* 0x0000005019507221 */ /* 0x000fe20000000000 */
        /* <DEDUP_REMOVED lines=30> */
[----:B------:R-:W-:-:S06]  /*21d0*/  UMOV UR6, URZ ;  /* 0x0000003f00067c82 */ /* 0x000fcc0008000000 */
.L_x_29:
[----:B------:R-:W-:Y:S05]  /*21e0*/  @!P2 BRA `(.L_x_30) ;  /* 0x000000000004a947 */ /* 0x000fea0003800000 */
[----:B------:R-:W-:Y:S01]  /*21f0*/  BPT.TRAP 0x1 ;  /* 0x000000040000795c */ /* 0x000fe20000300000 */
.L_x_30:
[----:B01----:R-:W-:Y:S02]  /*2200*/  @P0 LEA R10, R9, UR10, 0x3 ;  /* 0x0000000a090a0c11 */ /* 0x003fe4000f8e18ff */
[----:B------:R-:W-:-:S03]  /*2210*/  ISETP.GT.U32.AND P1, PT, R2, 0x1, PT ;  /* 0x000000010200780c */ /* 0x000fc60003f24070 */
[----:B------:R-:W-:-:S05]  /*2220*/  @P0 VIADD R13, R10, 0x48 ;  /* 0x000000480a0d0836 */ /* 0x000fca0000000000 */
[----:B------:R-:W-:-:S04]  /*2230*/  @P0 PRMT R13, R6, 0x654, R13 ;  /* 0x00000654060d0816 */ /* 0x000fc8000000000d */
[----:B------:R0:W-:Y:S01]  /*2240*/  @P0 SYNCS.ARRIVE.TRANS64.RED.A1T0 RZ, [R13+URZ], RZ ;  /* 0x000000ff0dff09a7 */ /* 0x0001e2000810043f */
[----:B------:R-:W-:Y:S05]  /*2250*/  @P1 BRA `(.L_x_31) ;  /* 0x0000000000041947 */ /* 0x000fea0003800000 */
[----:B------:R-:W-:Y:S01]  /*2260*/  BPT.TRAP 0x1 ;  /* 0x000000040000795c */ /* 0x000fe20000300000 */
.L_x_31:
[----:B------:R-:W-:Y:S01]  /*2270*/  UIADD3 UR18, UR18, 0x1, URZ ;  /* 0x0000000112127890 */ /* 0x000fe2000fffe03f */
[C---:B------:R-:W-:Y:S01]  /*2280*/  ISETP.GT.AND P2, PT, R8.reuse, 0x1, PT ;  /* 0x000000010800780c */ /* 0x040fe20003f44270 */
[----:B------:R-:W-:Y:S02]  /*2290*/  VIADD R9, R9, 0x1 ;  /* 0x0000000109097836 */ /* 0x000fe40000000000 */
[----:B------:R-:W-:Y:S01]  /*22a0*/  UISETP.NE.AND UP0, UPT, UR18, 0x9, UPT ;  /* 0x000000091200788c */ /* 0x000fe2000bf05270 */
[----:B------:R-:W-:Y:S02]  /*22b0*/  VIADD R8, R8, 0xffffffff ;  /* 0xffffffff08087836 */ /* 0x000fe40000000000 */
[C---:B------:R-:W-:Y:S01]  /*22c0*/  ISETP.NE.AND P1, PT, R9.reuse, 0x9, PT ;  /* 0x000000090900780c */ /* 0x040fe20003f25270 */
[----:B------:R-:W-:Y:S02]  /*22d0*/  USEL UR8, URZ, 0x1, UP0 ;  /* 0x000000013f087887 */ /* 0x000fe40008000000 */
[----:B------:R-:W-:Y:S01]  /*22e0*/  USEL UR18, UR18, URZ, UP0 ;  /* 0x0000003f12127287 */ /* 0x000fe20008000000 */
[----:B------:R-:W-:-:S03]  /*22f0*/  SEL R9, R9, RZ, P1 ;  /* 0x000000ff09097207 */ /* 0x000fc60000800000 */
[----:B------:R-:W-:Y:S01]  /*2300*/  LOP3.LUT R22, R22, UR8, RZ, 0x3c, !PT ;  /* 0x0000000816167c12 */ /* 0x000fe2000f8e3cff */
[----:B------:R-:W-:Y:S01]  /*2310*/  UMOV UR8, 0x1 ;  /* 0x0000000100087882 */ /* 0x000fe20000000000 */
[----:B------:R-:W-:Y:S06]  /*2320*/  @P2 BRA `(.L_x_32) ;  /* 0xfffffff800582947 */ /* 0x000fec000383ffff */
.L_x_24:
[----:B------:R-:W-:Y:S01]  /*2330*/  UISETP.NE.AND UP0, UPT, UR6, URZ, UPT ;  /* 0x0000003f0600728c */ /* 0x000fe2000bf05270 */
[----:B01----:R-:W0:Y:S03]  /*2340*/  LDC R8, c[0x0][0x28c] ;  /* 0x0000a300ff087b82 */ /* 0x003e260000000800 */
[----:B------:R-:W-:-:S06]  /*2350*/  USEL UR6, URZ, 0x1, !UP0 ;  /* 0x000000013f067887 */ /* 0x000fcc000c000000 */
[----:B------:R-:W-:Y:S02]  /*2360*/  ISETP.NE.AND P1, PT, RZ, UR6, PT ;  /* 0x00000006ff007c0c */ /* 0x000fe4000bf25270 */
[----:B0-----:R-:W-:-:S11]  /*2370*/  ISETP.GE.AND P2, PT, R8, 0x1, PT ;  /* 0x000000010800780c */ /* 0x001fd60003f46270 */
[----:B------:R-:W-:Y:S05]  /*2380*/  @!P1 BRA `(.L_x_33) ;  /* 0x0000000000849947 */ /* 0x000fea0003800000 */
[----:B------:R-:W-:Y:S02]  /*2390*/  WARPGROUP.DEPBAR.LE gsb0, 0x0 ;  /* 0x00008000000079c5 */ /* 0x000fe40000010000 */
[----:B------:R-:W-:Y:S01]  /*23a0*/  FADD R79, R24, R79 ;  /* 0x0000004f184f7221 */ /* 0x000fe20000000000 */
        /* <DEDUP_REMOVED lines=30> */
[----:B------:R-:W-:-:S07]  /*2590*/  FADD R14, R14, R55 ;  /* 0x000000370e0e7221 */ /* 0x000fce0000000000 */
.L_x_33:
[----:B------:R-:W-:Y:S02]  /*25a0*/  WARPGROUP.DEPBAR.LE gsb0, 0x0 ;  /* 0x00008000000079c5 */ /* 0x000fe40000010000 */
[----:B------:R-:W-:Y:S05]  /*25b0*/  @!P2 BRA `(.L_x_34) ;  /* 0x000000000050a947 */ /* 0x000fea0003800000 */
[----:B------:R-:W-:-:S13]  /*25c0*/  ISETP.NE.AND P1, PT, R81, 0x3, PT ;  /* 0x000000035100780c */ /* 0x000fda0003f25270 */
[----:B------:R-:W-:Y:S05]  /*25d0*/  @!P1 BRA `(.L_x_35) ;  /* 0x0000000000049947 */ /* 0x000fea0003800000 */
[----:B------:R-:W-:Y:S01]  /*25e0*/  BPT.TRAP 0x1 ;  /* 0x000000040000795c */ /* 0x000fe20000300000 */
.L_x_35:
[----:B------:R-:W-:Y:S01]  /*25f0*/  BSSY B0, `(.L_x_36) ;  /* 0x000000e000007945 */ /* 0x000fe20003800000 */
[----:B------:R-:W-:-:S03]  /*2600*/  ISETP.GT.U32.AND P1, PT, R2, 0x1, PT ;  /* 0x000000010200780c */ /* 0x000fc60003f24070 */
[----:B------:R-:W-:Y:S10]  /*2610*/  @!P0 BRA `(.L_x_37) ;  /* 0x00000000002c8947 */ /* 0x000ff40003800000 */
[----:B------:R-:W-:-:S04]  /*2620*/  UISETP.LT.AND UP0, UPT, UR9, 0x1, UPT ;  /* 0x000000010900788c */ /* 0x000fc8000bf01270 */
[----:B------:R-:W-:-:S04]  /*2630*/  USEL UR8, UR9, 0x1, UP0 ;  /* 0x0000000109087887 */ /* 0x000fc80008000000 */
[----:B------:R-:W-:-:S04]  /*2640*/  UIADD3 UR8, UR5, UR9, -UR8 ;  /* 0x0000000905087290 */ /* 0x000fc8000fffe808 */
[----:B------:R-:W-:-:S04]  /*2650*/  UIMAD.WIDE.U32 UR6, UR8, 0x38e38e39, URZ ;  /* 0x38e38e39080678a5 */ /* 0x000fc8000f8e003f */
[----:B------:R-:W-:-:S04]  /*2660*/  USHF.R.U32.HI UR6, URZ, 0x1, UR7 ;  /* 0x000000013f067899 */ /* 0x000fc80008011607 */
[----:B------:R-:W-:-:S04]  /*2670*/  UIMAD UR8, UR6, -0x9, UR8 ;  /* 0xfffffff7060878a4 */ /* 0x000fc8000f8e0208 */
[----:B------:R-:W-:-:S04]  /*2680*/  ULEA UR8, UR8, UR10, 0x3 ;  /* 0x0000000a08087291 */ /* 0x000fc8000f8e183f */
[----:B------:R-:W-:-:S06]  /*2690*/  UIADD3 UR8, UR8, 0x48, URZ ;  /* 0x0000004808087890 */ /* 0x000fcc000fffe03f */
[----:B------:R-:W-:-:S05]  /*26a0*/  IMAD.U32 R9, RZ, RZ, UR8 ;  /* 0x00000008ff097e24 */ /* 0x000fca000f8e00ff */
[----:B------:R-:W-:-:S04]  /*26b0*/  PRMT R8, R6, 0x654, R9 ;  /* 0x0000065406087816 */ /* 0x000fc80000000009 */
[----:B------:R0:W-:Y:S03]  /*26c0*/  SYNCS.ARRIVE.TRANS64.RED.A1T0 RZ, [R8+URZ], RZ ;  /* 0x000000ff08ff79a7 */ /* 0x0001e6000810043f */
.L_x_37:
[----:B------:R-:W-:Y:S05]  /*26d0*/  BSYNC B0 ;  /* 0x0000000000007941 */ /* 0x000fea0003800000 */
.L_x_36:
[----:B------:R-:W-:Y:S05]  /*26e0*/  @P1 BRA `(.L_x_34) ;  /* 0x0000000000041947 */ /* 0x000fea0003800000 */
[----:B------:R-:W-:Y:S01]  /*26f0*/  BPT.TRAP 0x1 ;  /* 0x000000040000795c */ /* 0x000fe20000300000 */
.L_x_34:
[----:B------:R-:W1:Y:S01]  /*2700*/  LDC R22, c[0x0][0x288] ;  /* 0x0000a200ff167b82 */ /* 0x000e620000000800 */
[--C-:B0-----:R-:W-:Y:S01]  /*2710*/  SHF.R.U32.HI R8, RZ, 0x2, R0.reuse ;  /* 0x00000002ff087819 */ /* 0x101fe20000011600 */
[----:B------:R-:W-:Y:S01]  /*2720*/  IMAD.SHL.U32 R27, R12, 0x40, RZ ;  /* 0x000000400c1b7824 */ /* 0x000fe200078e00ff */
[----:B------:R-:W-:Y:S01]  /*2730*/  SHF.R.U32.HI R13, RZ, 0x7, R0 ;  /* 0x00000007ff0d7819 */ /* 0x000fe20000011600 */
[----:B------:R-:W-:Y:S01]  /*2740*/  UIADD3 UR5, UR9, UR5, URZ ;  /* 0x0000000509057290 */ /* 0x000fe2000fffe03f */
[----:B------:R-:W-:Y:S01]  /*2750*/  LOP3.LUT R9, R8, 0x7, RZ, 0xc0, !PT ;  /* 0x0000000708097812 */ /* 0x000fe200078ec0ff */
[C---:B------:R-:W-:Y:S01]  /*2760*/  IMAD.SHL.U32 R12, R0.reuse, 0x2, RZ ;  /* 0x00000002000c7824 */ /* 0x040fe200078e00ff */
[----:B------:R-:W-:Y:S01]  /*2770*/  LOP3.LUT R8, R13, 0x1, RZ, 0xc0, !PT ;  /* 0x000000010d087812 */ /* 0x000fe200078ec0ff */
[----:B------:R-:W-:Y:S01]  /*2780*/  UISETP.GT.U32.AND UP0, UPT, UR5, 0x8, UPT ;  /* 0x000000080500788c */ /* 0x000fe2000bf04070 */
[C---:B------:R-:W-:Y:S01]  /*2790*/  LOP3.LUT R13, R0.reuse, 0x3, RZ, 0xc0, !PT ;  /* 0x00000003000d7812 */ /* 0x040fe200078ec0ff */
[----:B------:R-:W-:Y:S01]  /*27a0*/  ULDC UR12, c[0x0][0x284] ;  /* 0x0000a100000c7ab9 */ /* 0x000fe20000000800 */
[----:B------:R-:W-:Y:S01]  /*27b0*/  LOP3.LUT R10, R0, 0x60, RZ, 0xc0, !PT ;  /* 0x00000060000a7812 */ /* 0x000fe200078ec0ff */
[----:B------:R-:W-:Y:S01]  /*27c0*/  UISETP.LT.U32.AND UP0, UPT, UR9, 0x9, UP0 ;  /* 0x000000090900788c */ /* 0x000fe20008701070 */
[----:B------:R-:W-:Y:S01]  /*27d0*/  SHF.R.S32.HI R30, RZ, 0x1f, R71 ;  /* 0x0000001fff1e7819 */ /* 0x000fe20000011447 */
[----:B------:R-:W-:Y:S01]  /*27e0*/  UISETP.GE.U32.AND UP1, UPT, UR9, 0x9, UPT ;  /* 0x000000090900788c */ /* 0x000fe2000bf26070 */
[----:B------:R-:W-:Y:S01]  /*27f0*/  SHF.R.U32.HI R10, RZ, 0x1, R10 ;  /* 0x00000001ff0a7819 */ /* 0x000fe2000001160a */
[----:B------:R-:W-:Y:S01]  /*2800*/  ULDC.64 UR10, c[0x0][0x5d0] ;  /* 0x00017400000a7ab9 */ /* 0x000fe20000000a00 */
[----:B------:R-:W-:Y:S01]  /*2810*/  LOP3.LUT R12, R27, 0x6, R12, 0xf8, !PT ;  /* 0x000000061b0c7812 */ /* 0x000fe200078ef80c */
[----:B------:R-:W-:Y:S01]  /*2820*/  UIMAD.WIDE.U32 UR6, UR5, 0x38e38e39, URZ ;  /* 0x38e38e39050678a5 */ /* 0x000fe2000f8e003f */
[--C-:B------:R-:W-:Y:S01]  /*2830*/  IADD3 R25, RZ, -R10, -R9.reuse ;  /* 0x8000000aff197210 */ /* 0x100fe20007ffe809 */
[----:B------:R-:W-:Y:S01]  /*2840*/  USEL UR8, URZ, 0x1, !UP0 ;  /* 0x000000013f087887 */ /* 0x000fe2000c000000 */
[----:B------:R-:W-:Y:S01]  /*2850*/  IMAD.SHL.U32 R24, R8, 0x40, RZ ;  /* 0x0000004008187824 */ /* 0x000fe200078e00ff */
[----:B------:R-:W-:Y:S01]  /*2860*/  USHF.R.U32.HI UR6, URZ, 0x1, UR7 ;  /* 0x000000013f067899 */ /* 0x000fe20008011607 */
[----:B------:R-:W-:Y:S01]  /*2870*/  IMAD.WIDE R28, R11, 0x80, RZ ;  /* 0x000000800b1c7825 */ /* 0x000fe200078e02ff */
[----:B-1----:R-:W-:Y:S01]  /*2880*/  ISETP.GE.AND P1, PT, R27, R22, PT ;  /* 0x000000161b00720c */ /* 0x002fe20003f26270 */
[----:B------:R-:W-:Y:S01]  /*2890*/  ULOP3.LUT UR4, UR4, UR8, URZ, 0x3c, !UPT ;  /* 0x0000000804047292 */ /* 0x000fe2000f8e3c3f */
[----:B------:R-:W-:Y:S01]  /*28a0*/  LOP3.LUT R23, R24, 0x40, R9, 0xe2, !PT ;  /* 0x0000004018177812 */ /* 0x000fe200078ee209 */
[----:B------:R-:W-:Y:S01]  /*28b0*/  IMAD R26, R13, -0x2, R22 ;  /* 0xfffffffe0d1a7824 */ /* 0x000fe200078e0216 */
[----:B------:R-:W-:Y:S01]  /*28c0*/  SHF.R.S32.HI R13, RZ, 0x1f, R12 ;  /* 0x0000001fff0d7819 */ /* 0x000fe2000001140c */
[----:B------:R-:W-:Y:S01]  /*28d0*/  IMAD.SHL.U32 R22, R11, 0x80, RZ ;  /* 0x000000800b167824 */ /* 0x000fe200078e00ff */
[----:B------:R-:W-:Y:S01]  /*28e0*/  UIMAD UR5, UR6, -0x9, UR5 ;  /* 0xfffffff7060578a4 */ /* 0x000fe2000f8e0205 */
[----:B------:R-:W-:Y:S01]  /*28f0*/  IMAD R25, R8, -0x40, R25 ;  /* 0xffffffc008197824 */ /* 0x000fe200078e0219 */
[----:B------:R-:W-:Y:S01]  /*2900*/  @UP1 ULOP3.LUT UR4, UR4, 0x1, UR6, 0x78, !UPT ;  /* 0x0000000104041892 */ /* 0x000fe2000f8e7806 */
[----:B------:R-:W-:Y:S01]  /*2910*/  IMAD R8, R30, UR10, RZ ;  /* 0x0000000a1e087c24 */ /* 0x000fe2000f8e02ff */
[----:B------:R-:W-:Y:S01]  /*2920*/  ISETP.GE.OR P1, PT, R22, UR12, P1 ;  /* 0x0000000c16007c0c */ /* 0x000fe20008f26670 */
[----:B------:R-:W-:Y:S01]  /*2930*/  IMAD.IADD R26, R26, 0x1, -R27 ;  /* 0x000000011a1a7824 */ /* 0x000fe200078e0a1b */
[----:B------:R-:W-:Y:S01]  /*2940*/  IADD3 R25, -R22, UR12, R25 ;  /* 0x0000000c16197c10 */ /* 0x000fe2000fffe119 */
[C---:B------:R-:W-:Y:S01]  /*2950*/  IMAD R11, R71.reuse, UR11, R8 ;  /* 0x0000000b470b7c24 */ /* 0x040fe2000f8e0208 */
[----:B------:R-:W-:Y:S01]  /*2960*/  LOP3.LUT R31, R28, R23, R10, 0xfe, !PT ;  /* 0x000000171c1f7212 */ /* 0x000fe200078efe0a */
[----:B------:R-:W-:-:S04]  /*2970*/  IMAD.WIDE.U32 R8, R71, UR10, R12 ;  /* 0x0000000a47087c25 */ /* 0x000fc8000f8e000c */
[----:B------:R-:W-:Y:S02]  /*2980*/  IMAD.IADD R9, R9, 0x1, R11 ;  /* 0x0000000109097824 */ /* 0x000fe400078e020b */
[----:B------:R-:W-:Y:S02]  /*2990*/  IMAD.MOV.U32 R24, RZ, RZ, -0x1 ;  /* 0xffffffffff187424 */ /* 0x000fe400078e00ff */
[----:B------:R-:W-:Y:S05]  /*29a0*/  @P1 BRA `(.L_x_38) ;  /* 0x0000002400941947 */ /* 0x000fea0003800000 */
[----:B------:R-:W0:Y:S01]  /*29b0*/  LDC.64 R22, c[0x0][0x5c8] ;  /* 0x00017200ff167b82 */ /* 0x000e220000000a00 */
[----:B------:R-:W-:Y:S01]  /*29c0*/  ULDC.64 UR6, c[0x0][0x5c0] ;  /* 0x0001700000067ab9 */ /* 0x000fe20000000a00 */
[----:B------:R-:W-:Y:S01]  /*29d0*/  BSSY B0, `(.L_x_38) ;  /* 0x0000262000007945 */ /* 0x000fe20003800000 */
[-C--:B0-----:R-:W-:Y:S02]  /*29e0*/  IMAD R10, R29, R22.reuse, RZ ;  /* 0x000000161d0a7224 */ /* 0x081fe400078e02ff */
[----:B------:R-:W-:-:S04]  /*29f0*/  IMAD.WIDE.U32 R8, R31, R22, R8 ;  /* 0x000000161f087225 */ /* 0x000fc800078e0008 */
[----:B------:R-:W-:Y:S01]  /*2a00*/  IMAD R11, R31, R23, R10 ;  /* 0x000000171f0b7224 */ /* 0x000fe200078e020a */
[----:B------:R-:W-:Y:S02]  /*2a10*/  LEA R10, P1, R22, R8, 0x3 ;  /* 0x00000008160a7211 */ /* 0x000fe400078218ff */
[----:B------:R-:W-:Y:S01]  /*2a20*/  IADD3 R8, P2, R8, UR6, RZ ;  /* 0x0000000608087c10 */ /* 0x000fe2000ff5e0ff */
[----:B------:R-:W-:Y:S01]  /*2a30*/  IMAD.IADD R9, R9, 0x1, R11 ;  /* 0x0000000109097824 */ /* 0x000fe200078e020b */
[----:B------:R-:W-:-:S04]  /*2a40*/  IADD3 R10, P3, R10, UR6, RZ ;  /* 0x000000060a0a7c10 */ /* 0x000fc8000ff7e0ff */
[----:B------:R-:W-:Y:S02]  /*2a50*/  LEA.HI.X R11, R22, R9, R23, 0x3, P1 ;  /* 0x00000009160b7211 */ /* 0x000fe400008f1c17 */
[----:B---3-5:R-:W-:Y:S02]  /*2a60*/  FSETP.NEU.AND P1, PT, R7, RZ, PT ;  /* 0x000000ff0700720b */ /* 0x028fe40003f2d000 */
[----:B------:R-:W-:Y:S02]  /*2a70*/  IADD3.X R9, R9, UR7, RZ, P2, !PT ;  /* 0x0000000709097c10 */ /* 0x000fe400097fe4ff */
[----:B------:R-:W-:-:S09]  /*2a80*/  IADD3.X R11, R11, UR7, RZ, P3, !PT ;  /* 0x000000070b0b7c10 */ /* 0x000fd20009ffe4ff */
[----:B------:R-:W-:Y:S05]  /*2a90*/  @!P1 BRA `(.L_x_39) ;  /* 0x0000001c00149947 */ /* 0x000fea0003800000 */
[----:B------:R-:W-:Y:S01]  /*2aa0*/  ULDC.64 UR6, c[0x0][0x5b8] ;  /* 0x00016e0000067ab9 */ /* 0x000fe20000000a00 */
[----:B------:R-:W-:Y:S01]  /*2ab0*/  ISETP.GE.AND P2, PT, R26, 0x1, PT ;  /* 0x000000011a00780c */ /* 0x000fe20003f46270 */
[----:B------:R-:W-:Y:S01]  /*2ac0*/  IMAD R30, R30, UR6, RZ ;  /* 0x000000061e1e7c24 */ /* 0x000fe2000f8e02ff */
[----:B------:R-:W-:Y:S01]  /*2ad0*/  ULDC.64 UR10, c[0x0][0x5a8] ;  /* 0x00016a00000a7ab9 */ /* 0x000fe20000000a00 */
[----:B------:R-:W-:Y:S01]  /*2ae0*/  IMAD.WIDE.U32 R22, R71, UR6, R12 ;  /* 0x0000000647167c25 */ /* 0x000fe2000f8e000c */
[----:B------:R-:W-:Y:S01]  /*2af0*/  ISETP.LT.OR P5, PT, R25, 0x1, !P2 ;  /* 0x000000011900780c */ /* 0x000fe200057a1670 */
[----:B------:R-:W-:Y:S02]  /*2b00*/  BSSY B1, `(.L_x_40) ;  /* 0x000000c000017945 */ /* 0x000fe40003800000 */
[----:B------:R-:W-:Y:S01]  /*2b10*/  IMAD R71, R71, UR7, R30 ;  /* 0x0000000747477c24 */ /* 0x000fe2000f8e021e */
[----:B------:R-:W-:Y:S02]  /*2b20*/  ULDC.64 UR6, c[0x0][0x5b0] ;  /* 0x00016c0000067ab9 */ /* 0x000fe40000000a00 */
[----:B------:R-:W-:-:S02]  /*2b30*/  IMAD R27, R29, UR6, RZ ;  /* 0x000000061d1b7c24 */ /* 0x000fc4000f8e02ff */
[----:B------:R-:W-:Y:S02]  /*2b40*/  IMAD.IADD R23, R23, 0x1, R71 ;  /* 0x0000000117177824 */ /* 0x000fe400078e0247 */
[C---:B------:R-:W-:Y:S02]  /*2b50*/  IMAD R27, R31.reuse, UR7, R27 ;  /* 0x000000071f1b7c24 */ /* 0x040fe4000f8e021b */
[----:B------:R-:W-:-:S03]  /*2b60*/  IMAD.WIDE.U32 R12, R31, UR6, R22 ;  /* 0x000000061f0c7c25 */ /* 0x000fc6000f8e0016 */
[----:B------:R-:W-:-:S04]  /*2b70*/  IADD3 R12, P1, R12, UR10, RZ ;  /* 0x0000000a0c0c7c10 */ /* 0x000fc8000ff3e0ff */
[--C-:B------:R-:W-:Y:S02]  /*2b80*/  IADD3.X R13, R13, UR11, R27.reuse, P1, !PT ;  /* 0x0000000b0d0d7c10 */ /* 0x100fe40008ffe41b */
[----:B------:R-:W-:Y:S01]  /*2b90*/  PRMT R27, RZ, 0x7610, R27 ;  /* 0x00007610ff1b7816 */ /* 0x000fe2000000001b */
[----:B------:R-:W-:Y:S06]  /*2ba0*/  @P5 BRA `(.L_x_41) ;  /* 0x0000000000045947 */ /* 0x000fec0003800000 */
[----:B------:R0:W5:Y:S02]  /*2bb0*/  LDG.E.U8 R27, desc[UR16][R12.64] ;  /* 0x000000100c1b7981 */ /* 0x000164000c1e1100 */
.L_x_41:
[----:B------:R-:W-:Y:S05]  /*2bc0*/  BSYNC B1 ;  /* 0x0000000000017941 */ /* 0x000fea0003800000 */
.L_x_40:
[----:B-----5:R-:W-:Y:S01]  /*2bd0*/  LOP3.LUT R27, R27, 0xff, RZ, 0xc0, !PT ;  /* 0x000000ff1b1b7812 */ /* 0x020fe200078ec0ff */
[----:B------:R-:W-:Y:S01]  /*2be0*/  BSSY B1, `(.L_x_42) ;  /* 0x000000c000017945 */ /* 0x000fe20003800000 */
[----:B------:R-:W-:Y:S02]  /*2bf0*/  ISETP.GE.AND P1, PT, R26, 0x2, PT ;  /* 0x000000021a00780c */ /* 0x000fe40003f26270 */
[----:B------:R-:W-:Y:S02]  /*2c00*/  F2FP.F16.E5M2.UNPACK_B R27, R27 ;  /* 0x0000001bff1b723e */ /* 0x000fe400020004ff */
[----:B------:R-:W-:-:S03]  /*2c10*/  ISETP.LT.OR P3, PT, R25, 0x1, !P1 ;  /* 0x000000011900780c */ /* 0x000fc60004f61670 */
[----:B------:R-:W-:Y:S01]  /*2c20*/  HADD2.F32 R30, -RZ, R27.H0_H0 ;  /* 0x2000001bff1e7230 */ /* 0x000fe20000004100 */
[----:B------:R-:W-:-:S04]  /*2c30*/  PRMT R27, RZ, 0x7610, R27 ;  /* 0x00007610ff1b7816 */ /* 0x000fc8000000001b */
[----:B------:R-:W-:-:S04]  /*2c40*/  FMUL R30, R30, R7 ;  /* 0x000000071e1e7220 */ /* 0x000fc80000400000 */
[----:B--2---:R-:W-:-:S05]  /*2c50*/  FFMA R30, R79, R3, R30 ;  /* 0x000000034f1e7223 */ /* 0x004fca000000001e */
[----:B------:R-:W-:-:S05]  /*2c60*/  F2FP.SATFINITE.E5M2.F32.PACK_AB_MERGE_C R33, RZ, R30, RZ ;  /* 0x0000001eff21723e */ /* 0x000fca00048060ff */
[----:B------:R1:W-:Y:S01]  /*2c70*/  @!P5 STG.E.U8 desc[UR16][R8.64], R33 ;  /* 0x000000210800d986 */ /* 0x0003e2000c101110 */
[----:B------:R-:W-:Y:S05]  /*2c80*/  @P3 BRA `(.L_x_43) ;  /* 0x0000000000043947 */ /* 0x000fea0003800000 */
[----:B------:R2:W5:Y:S02]  /*2c90*/  LDG.E.U8 R27, desc[UR16][R12.64+0x1] ;  /* 0x000001100c1b7981 */ /* 0x000564000c1e1100 */
.L_x_43:
[----:B------:R-:W-:Y:S05]  /*2ca0*/  BSYNC B1 ;  /* 0x0000000000017941 */ /* 0x000fea0003800000 */
.L_x_42:
[----:B-----5:R-:W-:Y:S01]  /*2cb0*/  LOP3.LUT R27, R27, 0xff, RZ, 0xc0, !PT ;  /* 0x000000ff1b1b7812 */ /* 0x020fe200078ec0ff */
[----:B------:R-:W-:Y:S01]  /*2cc0*/  BSSY B1, `(.L_x_44) ;  /* 0x0000012000017945 */ /* 0x000fe20003800000 */
[----:B------:R-:W-:Y:S02]  /*2cd0*/  IADD3 R31, P5, R31, 0x8, RZ ;  /* 0x000000081f1f7810 */ /* 0x000fe40007fbe0ff */
[----:B------:R-:W-:Y:S02]  /*2ce0*/  F2FP.F16.E5M2.UNPACK_B R27, R27 ;  /* 0x0000001bff1b723e */ /* 0x000fe400020004ff */
[----:B------:R-:W-:Y:S01]  /*2cf0*/  ISETP.LT.OR P2, PT, R25, 0x9, !P2 ;  /* 0x000000091900780c */ /* 0x000fe20005741670 */
[----:B------:R-:W-:Y:S02]  /*2d00*/  IMAD.X R29, RZ, RZ, R29, P5 ;  /* 0x000000ffff1d7224 */ /* 0x000fe400028e061d */
[----:B------:R-:W-:Y:S02]  /*2d10*/  HADD2.F32 R28, -RZ, R27.H0_H0 ;  /* 0x2000001bff1c7230 */ /* 0x000fe40000004100 */
[----:B------:R-:W-:-:S04]  /*2d20*/  IMAD.WIDE.U32 R22, R31, UR6, R22 ;  /* 0x000000061f167c25 */ /* 0x000fc8000f8e0016 */
[----:B------:R-:W-:Y:S01]  /*2d30*/  FMUL R27, R28, R7 ;  /* 0x000000071c1b7220 */ /* 0x000fe20000400000 */
[----:B------:R-:W-:Y:S01]  /*2d40*/  IMAD R28, R29, UR6, RZ ;  /* 0x000000061d1c7c24 */ /* 0x000fe2000f8e02ff */
[----:B------:R-:W-:Y:S02]  /*2d50*/  IADD3 R22, P5, R22, UR10, RZ ;  /* 0x0000000a16167c10 */ /* 0x000fe4000ffbe0ff */
[----:B------:R-:W-:Y:S01]  /*2d60*/  FFMA R27, R80, R3, R27 ;  /* 0x00000003501b7223 */ /* 0x000fe2000000001b */
[----:B------:R-:W-:-:S04]  /*2d70*/  IMAD R31, R31, UR7, R28 ;  /* 0x000000071f1f7c24 */ /* 0x000fc8000f8e021c */
[----:B------:R-:W-:Y:S02]  /*2d80*/  F2FP.SATFINITE.E5M2.F32.PACK_AB_MERGE_C R29, RZ, R27, RZ ;  /* 0x0000001bff1d723e */ /* 0x000fe400048060ff */
[----:B------:R-:W-:Y:S02]  /*2d90*/  IADD3.X R23, R23, UR11, R31, P5, !PT ;  /* 0x0000000b17177c10 */ /* 0x000fe4000affe41f */
[----:B------:R-:W-:Y:S01]  /*2da0*/  PRMT R27, RZ, 0x7610, R27 ;  /* 0x00007610ff1b7816 */ /* 0x000fe2000000001b */
[----:B------:R3:W-:Y:S01]  /*2db0*/  @!P3 STG.E.U8 desc[UR16][R8.64+0x1], R29 ;  /* 0x0000011d0800b986 */ /* 0x0007e2000c101110 */
[----:B------:R-:W-:Y:S05]  /*2dc0*/  @P2 BRA `(.L_x_45) ;  /* 0x0000000000042947 */ /* 0x000fea0003800000 */
[----:B------:R4:W5:Y:S02]  /*2dd0*/  LDG.E.U8 R27, desc[UR16][R22.64] ;  /* 0x00000010161b7981 */ /* 0x000964000c1e1100 */
.L_x_45:
[----:B------:R-:W-:Y:S05]  /*2de0*/  BSYNC B1 ;  /* 0x0000000000017941 */ /* 0x000fea0003800000 */
.L_x_44:
[----:B-----5:R-:W-:Y:S01]  /*2df0*/  LOP3.LUT R27, R27, 0xff, RZ, 0xc0, !PT ;  /* 0x000000ff1b1b7812 */ /* 0x020fe200078ec0ff */
[----:B------:R-:W-:Y:S01]  /*2e00*/  BSSY B1, `(.L_x_46) ;  /* 0x000000b000017945 */ /* 0x000fe20003800000 */
[----:B------:R-:W-:Y:S02]  /*2e10*/  ISETP.LT.OR P1, PT, R25, 0x9, !P1 ;  /* 0x000000091900780c */ /* 0x000fe40004f21670 */
[----:B------:R-:W-:-:S05]  /*2e20*/  F2FP.F16.E5M2.UNPACK_B R27, R27 ;  /* 0x0000001bff1b723e */ /* 0x000fca00020004ff */
[----:B------:R-:W-:Y:S01]  /*2e30*/  HADD2.F32 R28, -RZ, R27.H0_H0 ;  /* 0x2000001bff1c7230 */ /* 0x000fe20000004100 */
[----:B------:R-:W-:-:S04]  /*2e40*/  PRMT R27, RZ, 0x7610, R27 ;  /* 0x00007610ff1b7816 */ /* 0x000fc8000000001b */
[----:B------:R-:W-:-:S04]  /*2e50*/  FMUL R28, R28, R7 ;  /* 0x000000071c1c7220 */ /* 0x000fc80000400000 */
[----:B------:R-:W-:-:S05]  /*2e60*/  FFMA R28, R77, R3, R28 ;  /* 0x000000034d1c7223 */ /* 0x000fca000000001c */
[----:B---3--:R-:W-:-:S05]  /*2e70*/  F2FP.SATFINITE.E5M2.F32.PACK_AB_MERGE_C R29, RZ, R28, RZ ;  /* 0x0000001cff1d723e */ /* 0x008fca00048060ff */
[----:B------:R3:W-:Y:S01]  /*2e80*/  @!P2 STG.E.U8 desc[UR16][R10.64], R29 ;  /* 0x0000001d0a00a986 */ /* 0x0007e2000c101110 */
[----:B------:R-:W-:Y:S05]  /*2e90*/  @P1 BRA `(.L_x_47) ;  /* 0x0000000000041947 */ /* 0x000fea0003800000 */
[----:B------:R0:W5:Y:S02]  /*2ea0*/  LDG.E.U8 R27, desc[UR16][R22.64+0x1] ;  /* 0x00000110161b7981 */ /* 0x000164000c1e1100 */
.L_x_47:
[----:B------:R-:W-:Y:S05]  /*2eb0*/  BSYNC B1 ;  /* 0x0000000000017941 */ /* 0x000fea0003800000 */
.L_x_46:
[----:B-----5:R-:W-:Y:S01]  /*2ec0*/  LOP3.LUT R27, R27, 0xff, RZ, 0xc0, !PT ;  /* 0x000000ff1b1b7812 */ /* 0x020fe200078ec0ff */
[----:B------:R-:W-:Y:S01]  /*2ed0*/  BSSY B1, `(.L_x_48) ;  /* 0x000000c000017945 */ /* 0x000fe20003800000 */
[----:B------:R-:W-:Y:S02]  /*2ee0*/  ISETP.GE.AND P2, PT, R26, 0x9, PT ;  /* 0x000000091a00780c */ /* 0x000fe40003f46270 */
[----:B------:R-:W-:Y:S02]  /*2ef0*/  F2FP.F16.E5M2.UNPACK_B R27, R27 ;  /* 0x0000001bff1b723e */ /* 0x000fe400020004ff */
[----:B------:R-:W-:-:S03]  /*2f00*/  ISETP.LT.OR P3, PT, R25, 0x1, !P2 ;  /* 0x000000011900780c */ /* 0x000fc60005761670 */
[----:B------:R-:W-:-:S05]  /*2f10*/  HADD2.F32 R28, -RZ, R27.H0_H0 ;  /* 0x2000001bff1c7230 */ /* 0x000fca0000004100 */
[----:B------:R-:W-:-:S04]  /*2f20*/  FMUL R27, R28, R7 ;  /* 0x000000071c1b7220 */ /* 0x000fc80000400000 */
[----:B------:R-:W-:-:S05]  /*2f30*/  FFMA R27, R78, R3, R27 ;  /* 0x000000034e1b7223 */ /* 0x000fca000000001b */
[----:B---3--:R-:W-:Y:S02]  /*2f40*/  F2FP.SATFINITE.E5M2.F32.PACK_AB_MERGE_C R29, RZ, R27, RZ ;  /* 0x0000001bff1d723e */ /* 0x008fe400048060ff */
[----:B------:R-:W-:-:S03]  /*2f50*/  PRMT R27, RZ, 0x7610, R27 ;  /* 0x00007610ff1b7816 */ /* 0x000fc6000000001b */
[----:B------:R3:W-:Y:S01]  /*2f60*/  @!P1 STG.E.U8 desc[UR16][R10.64+0x1], R29 ;  /* 0x0000011d0a009986 */ /* 0x0007e2000c101110 */
[----:B------:R-:W-:Y:S05]  /*2f70*/  @P3 BRA `(.L_x_49) ;  /* 0x0000000000043947 */ /* 0x000fea0003800000 */
[----:B------:R0:W5:Y:S02]  /*2f80*/  LDG.E.U8 R27, desc[UR16][R12.64+0x8] ;  /* 0x000008100c1b7981 */ /* 0x000164000c1e1100 */
.L_x_49:
[----:B------:R-:W-:Y:S05]  /*2f90*/  BSYNC B1 ;  /* 0x0000000000017941 */ /* 0x000fea0003800000 */
.L_x_48:
        /* <DEDUP_REMOVED lines=13> */
.L_x_51:
[----:B------:R-:W-:Y:S05]  /*3070*/  BSYNC B1 ;  /* 0x0000000000017941 */ /* 0x000fea0003800000 */
.L_x_50:
[----:B-----5:R-:W-:Y:S01]  /*3080*/  LOP3.LUT R27, R27, 0xff, RZ, 0xc0, !PT ;  /* 0x000000ff1b1b7812 */ /* 0x020fe200078ec0ff */
[----:B------:R-:W-:Y:S01]  /*3090*/  BSSY B1, `(.L_x_52) ;  /* 0x000000b000017945 */ /* 0x000fe20003800000 */
[----:B------:R-:W-:Y:S02]  /*30a0*/  ISETP.LT.OR P2, PT, R25, 0x9, !P2 ;  /* 0x000000091900780c */ /* 0x000fe40005741670 */
[----:B------:R-:W-:-:S05]  /*30b0*/  F2FP.F16.E5M2.UNPACK_B R27, R27 ;  /* 0x0000001bff1b723e */ /* 0x000fca00020004ff */
        /* <DEDUP_REMOVED lines=8> */
.L_x_53:
[----:B------:R-:W-:Y:S05]  /*3140*/  BSYNC B1 ;  /* 0x0000000000017941 */ /* 0x000fea0003800000 */
.L_x_52:
        /* <DEDUP_REMOVED lines=12> */
.L_x_55:
[----:B------:R-:W-:Y:S05]  /*3210*/  BSYNC B1 ;  /* 0x0000000000017941 */ /* 0x000fea0003800000 */
.L_x_54:
        /* <DEDUP_REMOVED lines=13> */
.L_x_57:
[----:B------:R-:W-:Y:S05]  /*32f0*/  BSYNC B1 ;  /* 0x0000000000017941 */ /* 0x000fea0003800000 */
.L_x_56:
        /* <DEDUP_REMOVED lines=13> */
.L_x_59:
[----:B------:R-:W-:Y:S05]  /*33d0*/  BSYNC B1 ;  /* 0x0000000000017941 */ /* 0x000fea0003800000 */
.L_x_58:
        /* <DEDUP_REMOVED lines=12> */
.L_x_61:
[----:B------:R-:W-:Y:S05]  /*34a0*/  BSYNC B1 ;  /* 0x0000000000017941 */ /* 0x000fea0003800000 */
.L_x_60:
        /* <DEDUP_REMOVED lines=12> */
.L_x_63:
[----:B------:R-:W-:Y:S05]  /*3570*/  BSYNC B1 ;  /* 0x0000000000017941 */ /* 0x000fea0003800000 */
.L_x_62:
        /* <DEDUP_REMOVED lines=13> */
.L_x_65:
[----:B------:R-:W-:Y:S05]  /*3650*/  BSYNC B1 ;  /* 0x0000000000017941 */ /* 0x000fea0003800000 */
.L_x_64:
        /* <DEDUP_REMOVED lines=13> */
.L_x_67:
[----:B------:R-:W-:Y:S05]  /*3730*/  BSYNC B1 ;  /* 0x0000000000017941 */ /* 0x000fea0003800000 */
.L_x_66:
        /* <DEDUP_REMOVED lines=12> */
.L_x_69:
[----:B------:R-:W-:Y:S05]  /*3800*/  BSYNC B1 ;  /* 0x0000000000017941 */ /* 0x000fea0003800000 */
.L_x_68:
        /* <DEDUP_REMOVED lines=12> */
.L_x_71:
[----:B------:R-:W-:Y:S05]  /*38d0*/  BSYNC B1 ;  /* 0x0000000000017941 */ /* 0x000fea0003800000 */
.L_x_70:
        /* <DEDUP_REMOVED lines=13> */
.L_x_73:
[----:B------:R-:W-:Y:S05]  /*39b0*/  BSYNC B1 ;  /* 0x0000000000017941 */ /* 0x000fea0003800000 */
.L_x_72:
        /* <DEDUP_REMOVED lines=13> */
.L_x_75:
[----:B------:R-:W-:Y:S05]  /*3a90*/  BSYNC B1 ;  /* 0x0000000000017941 */ /* 0x000fea0003800000 */
.L_x_74:
        /* <DEDUP_REMOVED lines=12> */
.L_x_77:
[----:B------:R-:W-:Y:S05]  /*3b60*/  BSYNC B1 ;  /* 0x0000000000017941 */ /* 0x000fea0003800000 */
.L_x_76:
        /* <DEDUP_REMOVED lines=12> */
.L_x_79:
[----:B------:R-:W-:Y:S05]  /*3c30*/  BSYNC B1 ;  /* 0x0000000000017941 */ /* 0x000fea0003800000 */
.L_x_78:
        /* <DEDUP_REMOVED lines=13> */
.L_x_81:
[----:B------:R-:W-:Y:S05]  /*3d10*/  BSYNC B1 ;  /* 0x0000000000017941 */ /* 0x000fea0003800000 */
.L_x_80:
        /* <DEDUP_REMOVED lines=13> */
.L_x_83:
[----:B------:R-:W-:Y:S05]  /*3df0*/  BSYNC B1 ;  /* 0x0000000000017941 */ /* 0x000fea0003800000 */
.L_x_82:
        /* <DEDUP_REMOVED lines=12> */
.L_x_85:
[----:B------:R-:W-:Y:S05]  /*3ec0*/  BSYNC B1 ;  /* 0x0000000000017941 */ /* 0x000fea0003800000 */
.L_x_84:
        /* <DEDUP_REMOVED lines=12> */
.L_x_87:
[----:B------:R-:W-:Y:S05]  /*3f90*/  BSYNC B1 ;  /* 0x0000000000017941 */ /* 0x000fea0003800000 */
.L_x_86:
        /* <DEDUP_REMOVED lines=13> */
.L_x_89:
[----:B------:R-:W-:Y:S05]  /*4070*/  BSYNC B1 ;  /* 0x0000000000017941 */ /* 0x000fea0003800000 */
.L_x_88:
[----:B-----5:R-:W-:Y:S01]  /*4080*/  LOP3.LUT R27, R27, 0xff, RZ, 0xc0, !PT ;  /* 0x000000ff1b1b7812 */ /* 0x020fe200078ec0ff */
[----:B------:R-:W-:Y:S01]  /*4090*/  BSSY B1, `(.L_x_90) ;  /* 0x000000c000017945 */ /* 0x000fe20003800000 */
[----:B------:R-:W-:Y:S02]  /*40a0*/  ISETP.GE.AND P1, PT, R26, 0x32, PT ;  /* 0x000000321a00780c */ /* 0x000fe40003f26270 */
[----:B------:R-:W-:Y:S02]  /*40b0*/  F2FP.F16.E5M2.UNPACK_B R27, R27 ;  /* 0x0000001bff1b723e */ /* 0x000fe400020004ff */
[----:B------:R-:W-:-:S03]  /*40c0*/  ISETP.LT.OR P5, PT, R25, 0x1, !P1 ;  /* 0x000000011900780c */ /* 0x000fc60004fa1670 */
[----:B------:R-:W-:-:S05]  /*40d0*/  HADD2.F32 R28, -RZ, R27.H0_H0 ;  /* 0x2000001bff1c7230 */ /* 0x000fca0000004100 */
[----:B------:R-:W-:-:S04]  /*40e0*/  FMUL R28, R28, R7 ;  /* 0x000000071c1c7220 */ /* 0x000fc80000400000 */
[----:B------:R-:W-:Y:S01]  /*40f0*/  FFMA R28, R21, R3, R28 ;  /* 0x00000003151c7223 */ /* 0x000fe2000000001c */
[----:B------:R-:W-:-:S04]  /*4100*/  PRMT R21, RZ, 0x7610, R21 ;  /* 0x00007610ff157816 */ /* 0x000fc80000000015 */
[----:B------:R-:W-:-:S05]  /*4110*/  F2FP.SATFINITE.E5M2.F32.PACK_AB_MERGE_C R27, RZ, R28, RZ ;  /* 0x0000001cff1b723e */ /* 0x000fca00048060ff */
[----:B------:R0:W-:Y:S01]  /*4120*/  @!P3 STG.E.U8 desc[UR16][R8.64+0x30], R27 ;  /* 0x0000301b0800b986 */ /* 0x0001e2000c101110 */
[----:B------:R-:W-:Y:S05]  /*4130*/  @P5 BRA `(.L_x_91) ;  /* 0x0000000000045947 */ /* 0x000fea0003800000 */
[----:B------:R0:W5:Y:S02]  /*4140*/  LDG.E.U8 R21, desc[UR16][R12.64+0x31] ;  /* 0x000031100c157981 */ /* 0x000164000c1e1100 */
.L_x_91:
[----:B------:R-:W-:Y:S05]  /*4150*/  BSYNC B1 ;  /* 0x0000000000017941 */ /* 0x000fea0003800000 */
.L_x_90:
[----:B-----5:R-:W-:Y:S01]  /*4160*/  LOP3.LUT R21, R21, 0xff, RZ, 0xc0, !PT ;  /* 0x000000ff15157812 */ /* 0x020fe200078ec0ff */
[----:B------:R-:W-:Y:S01]  /*4170*/  BSSY B1, `(.L_x_92) ;  /* 0x000000b000017945 */ /* 0x000fe20003800000 */
[----:B------:R-:W-:Y:S02]  /*4180*/  ISETP.LT.OR P2, PT, R25, 0x9, !P2 ;  /* 0x000000091900780c */ /* 0x000fe40005741670 */
[----:B------:R-:W-:-:S05]  /*4190*/  F2FP.F16.E5M2.UNPACK_B R21, R21 ;  /* 0x00000015ff15723e */ /* 0x000fca00020004ff */
        /* <DEDUP_REMOVED lines=8> */
.L_x_93:
[----:B------:R-:W-:Y:S05]  /*4220*/  BSYNC B1 ;  /* 0x0000000000017941 */ /* 0x000fea0003800000 */
.L_x_92:
        /* <DEDUP_REMOVED lines=8> */
[----:B0-----:R-:W-:-:S05]  /*42b0*/  F2FP.SATFINITE.E5M2.F32.PACK_AB_MERGE_C R21, RZ, R20, RZ ;  /* 0x00000014ff15723e */ /* 0x001fca00048060ff */
[----:B------:R0:W-:Y:S01]  /*42c0*/  @!P2 STG.E.U8 desc[UR16][R10.64+0x30], R21 ;  /* 0x000030150a00a986 */ /* 0x0001e2000c101110 */
[----:B------:R-:W-:Y:S05]  /*42d0*/  @P1 BRA `(.L_x_95) ;  /* 0x0000000000041947 */ /* 0x000fea0003800000 */
[----:B------:R0:W5:Y:S02]  /*42e0*/  LDG.E.U8 R19, desc[UR16][R22.64+0x31] ;  /* 0x0000311016137981 */ /* 0x000164000c1e1100 */
.L_x_95:
[----:B------:R-:W-:Y:S05]  /*42f0*/  BSYNC B1 ;  /* 0x0000000000017941 */ /* 0x000fea0003800000 */
.L_x_94:
        /* <DEDUP_REMOVED lines=13> */
.L_x_97:
[----:B------:R-:W-:Y:S05]  /*43d0*/  BSYNC B1 ;  /* 0x0000000000017941 */ /* 0x000fea0003800000 */
.L_x_96:
        /* <DEDUP_REMOVED lines=13> */
.L_x_99:
[----:B------:R-:W-:Y:S05]  /*44b0*/  BSYNC B1 ;  /* 0x0000000000017941 */ /* 0x000fea0003800000 */
.L_x_98:
[----:B-----5:R-:W-:Y:S01]  /*44c0*/  LOP3.LUT R17, R17, 0xff, RZ, 0xc0, !PT ;  /* 0x000000ff11117812 */ /* 0x020fe200078ec0ff */
[----:B------:R-:W-:Y:S01]  /*44d0*/  BSSY B1, `(.L_x_100) ;  /* 0x000000b000017945 */ /* 0x000fe20003800000 */
[----:B------:R-:W-:Y:S02]  /*44e0*/  ISETP.LT.OR P2, PT, R25, 0x9, !P2 ;  /* 0x000000091900780c */ /* 0x000fe40005741670 */
[----:B------:R-:W-:-:S05]  /*44f0*/  F2FP.F16.E5M2.UNPACK_B R17, R17 ;  /* 0x00000011ff11723e */ /* 0x000fca00020004ff */
[----:B0-2---:R-:W-:-:S05]  /*4500*/  HADD2.F32 R12, -RZ, R17.H0_H0 ;  /* 0x20000011ff0c7230 */ /* 0x005fca0000004100 */
[----:B------:R-:W-:Y:S01]  /*4510*/  FMUL R13, R12, R7 ;  /* 0x000000070c0d7220 */ /* 0x000fe20000400000 */
[----:B------:R-:W-:-:S03]  /*4520*/  PRMT R12, RZ, 0x7610, R12 ;  /* 0x00007610ff0c7816 */ /* 0x000fc6000000000c */
[----:B------:R-:W-:-:S05]  /*4530*/  FFMA R13, R16, R3, R13 ;  /* 0x00000003100d7223 */ /* 0x000fca000000000d */
[----:B------:R-:W-:-:S05]  /*4540*/  F2FP.SATFINITE.E5M2.F32.PACK_AB_MERGE_C R13, RZ, R13, RZ ;  /* 0x0000000dff0d723e */ /* 0x000fca00048060ff */
[----:B------:R0:W-:Y:S01]  /*4550*/  @!P5 STG.E.U8 desc[UR16][R8.64+0x39], R13 ;  /* 0x0000390d0800d986 */ /* 0x0001e2000c101110 */
[----:B------:R-:W-:Y:S05]  /*4560*/  @P2 BRA `(.L_x_101) ;  /* 0x0000000000042947 */ /* 0x000fea0003800000 */
[----:B------:R2:W5:Y:S02]  /*4570*/  LDG.E.U8 R12, desc[UR16][R22.64+0x38] ;  /* 0x00003810160c7981 */ /* 0x000564000c1e1100 */
.L_x_101:
[----:B------:R-:W-:Y:S05]  /*4580*/  BSYNC B1 ;  /* 0x0000000000017941 */ /* 0x000fea0003800000 */
.L_x_100:
[----:B-----5:R-:W-:Y:S01]  /*4590*/  LOP3.LUT R12, R12, 0xff, RZ, 0xc0, !PT ;  /* 0x000000ff0c0c7812 */ /* 0x020fe200078ec0ff */
[----:B------:R-:W-:Y:S01]  /*45a0*/  BSSY B1, `(.L_x_102) ;  /* 0x000000b000017945 */ /* 0x000fe20003800000 */
[----:B------:R-:W-:Y:S02]  /*45b0*/  ISETP.LT.OR P1, PT, R25, 0x9, !P1 ;  /* 0x000000091900780c */ /* 0x000fe40004f21670 */
[----:B------:R-:W-:Y:S02]  /*45c0*/  F2FP.F16.E5M2.UNPACK_B R12, R12 ;  /* 0x0000000cff0c723e */ /* 0x000fe400020004ff */
[----:B01----:R-:W-:-:S03]  /*45d0*/  PRMT R8, RZ, 0x7610, R8 ;  /* 0x00007610ff087816 */ /* 0x003fc60000000008 */
[----:B------:R-:W-:-:S05]  /*45e0*/  HADD2.F32 R12, -RZ, R12.H0_H0 ;  /* 0x2000000cff0c7230 */ /* 0x000fca0000004100 */
[----:B------:R-:W-:-:S04]  /*45f0*/  FMUL R12, R12, R7 ;  /* 0x000000070c0c7220 */ /* 0x000fc80000400000 */
[----:B------:R-:W-:-:S05]  /*4600*/  FFMA R12, R15, R3, R12 ;  /* 0x000000030f0c7223 */ /* 0x000fca000000000c */
[----:B------:R-:W-:-:S05]  /*4610*/  F2FP.SATFINITE.E5M2.F32.PACK_AB_MERGE_C R9, RZ, R12, RZ ;  /* 0x0000000cff09723e */ /* 0x000fca00048060ff */
[----:B------:R0:W-:Y:S01]  /*4620*/  @!P2 STG.E.U8 desc[UR16][R10.64+0x38], R9 ;  /* 0x000038090a00a986 */ /* 0x0001e2000c101110 */
[----:B------:R-:W-:Y:S05]  /*4630*/  @P1 BRA `(.L_x_103) ;  /* 0x0000000000041947 */ /* 0x000fea0003800000 */
[----:B------:R1:W5:Y:S02]  /*4640*/  LDG.E.U8 R8, desc[UR16][R22.64+0x39] ;  /* 0x0000391016087981 */ /* 0x000364000c1e1100 */
.L_x_103:
[----:B------:R-:W-:Y:S05]  /*4650*/  BSYNC B1 ;  /* 0x0000000000017941 */ /* 0x000fea0003800000 */
.L_x_102:
[----:B------:R-:W-:Y:S05]  /*4660*/  @P1 BRA `(.L_x_104) ;  /* 0x0000000800601947 */ /* 0x000fea0003800000 */
[----:B-----5:R-:W-:-:S04]  /*4670*/  LOP3.LUT R8, R8, 0xff, RZ, 0xc0, !PT ;  /* 0x000000ff08087812 */ /* 0x020fc800078ec0ff */
[----:B------:R-:W-:-:S05]  /*4680*/  F2FP.F16.E5M2.UNPACK_B R8, R8 ;  /* 0x00000008ff08723e */ /* 0x000fca00020004ff */
[----:B------:R-:W-:-:S05]  /*4690*/  HADD2.F32 R8, -RZ, R8.H0_H0 ;  /* 0x20000008ff087230 */ /* 0x000fca0000004100 */
[----:B0-----:R-:W-:-:S04]  /*46a0*/  FMUL R9, R8, R7 ;  /* 0x0000000708097220 */ /* 0x001fc80000400000 */
[----:B------:R-:W-:-:S05]  /*46b0*/  FFMA R9, R14, R3, R9 ;  /* 0x000000030e097223 */ /* 0x000fca0000000009 */
[----:B------:R-:W-:-:S05]  /*46c0*/  F2FP.SATFINITE.E5M2.F32.PACK_AB_MERGE_C R9, RZ, R9, RZ ;  /* 0x00000009ff09723e */ /* 0x000fca00048060ff */
[----:B------:R0:W-:Y:S01]  /*46d0*/  STG.E.U8 desc[UR16][R10.64+0x39], R9 ;  /* 0x000039090a007986 */ /* 0x0001e2000c101110 */
[----:B------:R-:W-:Y:S05]  /*46e0*/  BRA `(.L_x_104) ;  /* 0x0000000800407947 */ /* 0x000fea0003800000 */
.L_x_39:
[----:B------:R-:W-:Y:S01]  /*46f0*/  ISETP.GE.AND P1, PT, R26, 0x2, PT ;  /* 0x000000021a00780c */ /* 0x000fe20003f26270 */
[-C--:B--2---:R-:W-:Y:S01]  /*4700*/  FMUL R80, R80, R3.reuse ;  /* 0x0000000350507220 */ /* 0x084fe20000400000 */
[----:B------:R-:W-:Y:S01]  /*4710*/  ISETP.GE.AND P3, PT, R26, 0x1, PT ;  /* 0x000000011a00780c */ /* 0x000fe20003f66270 */
[-C--:B------:R-:W-:Y:S01]  /*4720*/  FMUL R79, R79, R3.reuse ;  /* 0x000000034f4f7220 */ /* 0x080fe20000400000 */
[----:B------:R-:W-:Y:S01]  /*4730*/  ISETP.LT.OR P5, PT, R25, 0x1, !P1 ;  /* 0x000000011900780c */ /* 0x000fe20004fa1670 */
[-C--:B------:R-:W-:Y:S01]  /*4740*/  FMUL R77, R77, R3.reuse ;  /* 0x000000034d4d7220 */ /* 0x080fe20000400000 */
[C---:B------:R-:W-:Y:S01]  /*4750*/  ISETP.LT.OR P2, PT, R25.reuse, 0x1, !P3 ;  /* 0x000000011900780c */ /* 0x040fe20005f41670 */
[-C--:B------:R-:W-:Y:S01]  /*4760*/  FMUL R78, R78, R3.reuse ;  /* 0x000000034e4e7220 */ /* 0x080fe20000400000 */
[----:B------:R-:W-:Y:S01]  /*4770*/  ISETP.LT.OR P3, PT, R25, 0x9, !P3 ;  /* 0x000000091900780c */ /* 0x000fe20005f61670 */
[-C--:B------:R-:W-:Y:S01]  /*4780*/  FMUL R75, R75, R3.reuse ;  /* 0x000000034b4b7220 */ /* 0x080fe20000400000 */
[----:B------:R-:W-:Y:S01]  /*4790*/  F2FP.SATFINITE.E5M2.F32.PACK_AB_MERGE_C R13, RZ, R80, RZ ;  /* 0x00000050ff0d723e */ /* 0x000fe200048060ff */
[----:B------:R-:W-:Y:S01]  /*47a0*/  FMUL R76, R76, R3 ;  /* 0x000000034c4c7220 */ /* 0x000fe20000400000 */
[----:B------:R-:W-:Y:S01]  /*47b0*/  F2FP.SATFINITE.E5M2.F32.PACK_AB_MERGE_C R79, RZ, R79, RZ ;  /* 0x0000004fff4f723e */ /* 0x000fe200048060ff */
[----:B------:R-:W-:Y:S01]  /*47c0*/  FMUL R73, R73, R3 ;  /* 0x0000000349497220 */ /* 0x000fe20000400000 */
[----:B------:R-:W-:Y:S01]  /*47d0*/  F2FP.SATFINITE.E5M2.F32.PACK_AB_MERGE_C R77, RZ, R77, RZ ;  /* 0x0000004dff4d723e */ /* 0x000fe200048060ff */
[-C--:B------:R-:W-:Y:S01]  /*47e0*/  FMUL R74, R74, R3.reuse ;  /* 0x000000034a4a7220 */ /* 0x080fe20000400000 */
[C---:B------:R-:W-:Y:S01]  /*47f0*/  ISETP.LT.OR P1, PT, R25.reuse, 0x9, !P1 ;  /* 0x000000091900780c */ /* 0x040fe20004f21670 */
[----:B------:R0:W-:Y:S01]  /*4800*/  @!P5 STG.E.U8 desc[UR16][R8.64+0x1], R13 ;  /* 0x0000010d0800d986 */ /* 0x0001e2000c101110 */
[----:B------:R-:W-:Y:S01]  /*4810*/  ISETP.GE.AND P5, PT, R26, 0x9, PT ;  /* 0x000000091a00780c */ /* 0x000fe20003fa6270 */
[----:B------:R-:W-:Y:S01]  /*4820*/  FMUL R72, R72, R3 ;  /* 0x0000000348487220 */ /* 0x000fe20000400000 */
[----:B------:R-:W-:Y:S01]  /*4830*/  F2FP.SATFINITE.E5M2.F32.PACK_AB_MERGE_C R75, RZ, R75, RZ ;  /* 0x0000004bff4b723e */ /* 0x000fe200048060ff */
[----:B------:R-:W-:Y:S01]  /*4840*/  @!P2 STG.E.U8 desc[UR16][R8.64], R79 ;  /* 0x0000004f0800a986 */ /* 0x000fe2000c101110 */
[----:B------:R-:W-:Y:S01]  /*4850*/  ISETP.GE.AND P2, PT, R26, 0xa, PT ;  /* 0x0000000a1a00780c */ /* 0x000fe20003f46270 */
[-C--:B------:R-:W-:Y:S01]  /*4860*/  FMUL R70, R70, R3.reuse ;  /* 0x0000000346467220 */ /* 0x080fe20000400000 */
[----:B------:R-:W-:Y:S01]  /*4870*/  F2FP.SATFINITE.E5M2.F32.PACK_AB_MERGE_C R23, RZ, R76, RZ ;  /* 0x0000004cff17723e */ /* 0x000fe200048060ff */
[----:B------:R-:W-:Y:S01]  /*4880*/  @!P3 STG.E.U8 desc[UR16][R10.64], R77 ;  /* 0x0000004d0a00b986 */ /* 0x000fe2000c101110 */
[----:B------:R-:W-:Y:S01]  /*4890*/  ISETP.LT.OR P3, PT, R25, 0x1, !P5 ;  /* 0x000000011900780c */ /* 0x000fe20006f61670 */
[-C--:B------:R-:W-:Y:S01]  /*48a0*/  FMUL R69, R69, R3.reuse ;  /* 0x0000000345457220 */ /* 0x080fe20000400000 */
[C---:B------:R-:W-:Y:S01]  /*48b0*/  ISETP.LT.OR P6, PT, R25.reuse, 0x1, !P2 ;  /* 0x000000011900780c */ /* 0x040fe200057c1670 */
[-C--:B------:R-:W-:Y:S01]  /*48c0*/  FMUL R68, R68, R3.reuse ;  /* 0x0000000344447220 */ /* 0x080fe20000400000 */
[----:B------:R-:W-:Y:S01]  /*48d0*/  ISETP.LT.OR P5, PT, R25, 0x9, !P5 ;  /* 0x000000091900780c */ /* 0x000fe20006fa1670 */
[-C--:B------:R-:W-:Y:S01]  /*48e0*/  FMUL R67, R67, R3.reuse ;  /* 0x0000000343437220 */ /* 0x080fe20000400000 */
[----:B0-----:R-:W-:Y:S01]  /*48f0*/  F2FP.SATFINITE.E5M2.F32.PACK_AB_MERGE_C R13, RZ, R78, RZ ;  /* 0x0000004eff0d723e */ /* 0x001fe200048060ff */
[----:B------:R-:W-:Y:S01]  /*4900*/  FMUL R66, R66, R3 ;  /* 0x0000000342427220 */ /* 0x000fe20000400000 */
[----:B------:R-:W-:Y:S01]  /*4910*/  F2FP.SATFINITE.E5M2.F32.PACK_AB_MERGE_C R73, RZ, R73, RZ ;  /* 0x00000049ff49723e */ /* 0x000fe200048060ff */
[-C--:B------:R-:W-:Y:S01]  /*4920*/  FMUL R65, R65, R3.reuse ;  /* 0x0000000341417220 */ /* 0x080fe20000400000 */
[C---:B------:R-:W-:Y:S01]  /*4930*/  ISETP.LT.OR P2, PT, R25.reuse, 0x9, !P2 ;  /* 0x000000091900780c */ /* 0x040fe20005741670 */
[----:B------:R0:W-:Y:S01]  /*4940*/  @!P1 STG.E.U8 desc[UR16][R10.64+0x1], R13 ;  /* 0x0000010d0a009986 */ /* 0x0001e2000c101110 */
[----:B------:R-:W-:Y:S01]  /*4950*/  ISETP.GE.AND P1, PT, R26, 0x12, PT ;  /* 0x000000121a00780c */ /* 0x000fe20003f26270 */
[-C--:B------:R-:W-:Y:S01]  /*4960*/  FMUL R64, R64, R3.reuse ;  /* 0x0000000340407220 */ /* 0x080fe20000400000 */
[----:B------:R-:W-:Y:S01]  /*4970*/  F2FP.SATFINITE.E5M2.F32.PACK_AB_MERGE_C R27, RZ, R70, RZ ;  /* 0x00000046ff1b723e */ /* 0x000fe200048060ff */
[----:B------:R-:W-:Y:S01]  /*4980*/  @!P3 STG.E.U8 desc[UR16][R8.64+0x8], R75 ;  /* 0x0000084b0800b986 */ /* 0x000fe2000c101110 */
[----:B------:R-:W-:Y:S01]  /*4990*/  ISETP.GE.AND P3, PT, R26, 0x11, PT ;  /* 0x000000111a00780c */ /* 0x000fe20003f66270 */
[----:B------:R-:W-:Y:S01]  /*49a0*/  FMUL R62, R62, R3 ;  /* 0x000000033e3e7220 */ /* 0x000fe20000400000 */
[----:B------:R-:W-:Y:S01]  /*49b0*/  F2FP.SATFINITE.E5M2.F32.PACK_AB_MERGE_C R69, RZ, R69, RZ ;  /* 0x00000045ff45723e */ /* 0x000fe200048060ff */
[----:B------:R1:W-:Y:S01]  /*49c0*/  @!P6 STG.E.U8 desc[UR16][R8.64+0x9], R23 ;  /* 0x000009170800e986 */ /* 0x0003e2000c101110 */
[----:B------:R-:W-:Y:S01]  /*49d0*/  ISETP.LT.OR P6, PT, R25, 0x1, !P1 ;  /* 0x000000011900780c */ /* 0x000fe20004fc1670 */
[-C--:B------:R-:W-:Y:S01]  /*49e0*/  FMUL R63, R63, R3.reuse ;  /* 0x000000033f3f7220 */ /* 0x080fe20000400000 */
[C---:B------:R-:W-:Y:S01]  /*49f0*/  ISETP.LT.OR P1, PT, R25.reuse, 0x9, !P1 ;  /* 0x000000091900780c */ /* 0x040fe20004f21670 */
[----:B------:R-:W-:Y:S01]  /*4a00*/  @!P5 STG.E.U8 desc[UR16][R10.64+0x8], R73 ;  /* 0x000008490a00d986 */ /* 0x000fe2000c101110 */
[----:B------:R-:W-:Y:S01]  /*4a10*/  ISETP.LT.OR P5, PT, R25, 0x1, !P3 ;  /* 0x000000011900780c */ /* 0x000fe20005fa1670 */
[-C--:B------:R-:W-:Y:S01]  /*4a20*/  FMUL R61, R61, R3.reuse ;  /* 0x000000033d3d7220 */ /* 0x080fe20000400000 */
[----:B------:R-:W-:Y:S01]  /*4a30*/  ISETP.LT.OR P3, PT, R25, 0x9, !P3 ;  /* 0x000000091900780c */ /* 0x000fe20005f61670 */
[-C--:B------:R-:W-:Y:S01]  /*4a40*/  FMUL R60, R60, R3.reuse ;  /* 0x000000033c3c7220 */ /* 0x080fe20000400000 */
[----:B0-----:R-:W-:Y:S01]  /*4a50*/  F2FP.SATFINITE.E5M2.F32.PACK_AB_MERGE_C R13, RZ, R74, RZ ;  /* 0x0000004aff0d723e */ /* 0x001fe200048060ff */
[----:B------:R-:W-:Y:S01]  /*4a60*/  FMUL R58, R58, R3 ;  /* 0x000000033a3a7220 */ /* 0x000fe20000400000 */
[----:B------:R-:W-:Y:S01]  /*4a70*/  F2FP.SATFINITE.E5M2.F32.PACK_AB_MERGE_C R67, RZ, R67, RZ ;  /* 0x00000043ff43723e */ /* 0x000fe200048060ff */
[-C--:B------:R-:W-:Y:S01]  /*4a80*/  FMUL R59, R59, R3.reuse ;  /* 0x000000033b3b7220 */ /* 0x080fe20000400000 */
[----:B-1----:R-:W-:Y:S01]  /*4a90*/  F2FP.SATFINITE.E5M2.F32.PACK_AB_MERGE_C R23, RZ, R72, RZ ;  /* 0x00000048ff17723e */ /* 0x002fe200048060ff */
[----:B------:R0:W-:Y:S01]  /*4aa0*/  @!P2 STG.E.U8 desc[UR16][R10.64+0x9], R13 ;  /* 0x0000090d0a00a986 */ /* 0x0001e2000c101110 */
[C---:B------:R-:W-:Y:S01]  /*4ab0*/  ISETP.GE.AND P2, PT, R26.reuse, 0x1a, PT ;  /* 0x0000001a1a00780c */ /* 0x040fe20003f46270 */
[----:B------:R-:W-:Y:S01]  /*4ac0*/  FMUL R57, R57, R3 ;  /* 0x0000000339397220 */ /* 0x000fe20000400000 */
[----:B------:R-:W-:Y:S01]  /*4ad0*/  F2FP.SATFINITE.E5M2.F32.PACK_AB_MERGE_C R65, RZ, R65, RZ ;  /* 0x00000041ff41723e */ /* 0x000fe200048060ff */
[----:B------:R1:W-:Y:S01]  /*4ae0*/  @!P5 STG.E.U8 desc[UR16][R8.64+0x10], R23 ;  /* 0x000010170800d986 */ /* 0x0003e2000c101110 */
[----:B------:R-:W-:Y:S01]  /*4af0*/  ISETP.GE.AND P5, PT, R26, 0x19, PT ;  /* 0x000000191a00780c */ /* 0x000fe20003fa6270 */
[----:B------:R-:W-:Y:S01]  /*4b00*/  FMUL R56, R56, R3 ;  /* 0x0000000338387220 */ /* 0x000fe20000400000 */
[----:B------:R-:W-:Y:S01]  /*4b10*/  F2FP.SATFINITE.E5M2.F32.PACK_AB_MERGE_C R63, RZ, R63, RZ ;  /* 0x0000003fff3f723e */ /* 0x000fe200048060ff */
[----:B------:R-:W-:Y:S01]  /*4b20*/  @!P6 STG.E.U8 desc[UR16][R8.64+0x11], R27 ;  /* 0x0000111b0800e986 */ /* 0x000fe2000c101110 */
[----:B------:R-:W-:Y:S01]  /*4b30*/  ISETP.LT.OR P6, PT, R25, 0x1, !P2 ;  /* 0x000000011900780c */ /* 0x000fe200057c1670 */
[-C--:B------:R-:W-:Y:S01]  /*4b40*/  FMUL R21, R21, R3.reuse ;  /* 0x0000000315157220 */ /* 0x080fe20000400000 */
[C---:B------:R-:W-:Y:S01]  /*4b50*/  ISETP.LT.OR P2, PT, R25.reuse, 0x9, !P2 ;  /* 0x000000091900780c */ /* 0x040fe20005741670 */
[----:B------:R-:W-:Y:S01]  /*4b60*/  @!P3 STG.E.U8 desc[UR16][R10.64+0x10], R69 ;  /* 0x000010450a00b986 */ /* 0x000fe2000c101110 */
[C---:B------:R-:W-:Y:S01]  /*4b70*/  ISETP.LT.OR P3, PT, R25.reuse, 0x1, !P5 ;  /* 0x000000011900780c */ /* 0x040fe20006f61670 */
[-C--:B------:R-:W-:Y:S01]  /*4b80*/  FMUL R20, R20, R3.reuse ;  /* 0x0000000314147220 */ /* 0x080fe20000400000 */
[----:B------:R-:W-:Y:S01]  /*4b90*/  ISETP.LT.OR P5, PT, R25, 0x9, !P5 ;  /* 0x000000091900780c */ /* 0x000fe20006fa1670 */
[-C--:B------:R-:W-:Y:S01]  /*4ba0*/  FMUL R19, R19, R3.reuse ;  /* 0x0000000313137220 */ /* 0x080fe20000400000 */
[----:B0-----:R-:W-:Y:S01]  /*4bb0*/  F2FP.SATFINITE.E5M2.F32.PACK_AB_MERGE_C R13, RZ, R68, RZ ;  /* 0x00000044ff0d723e */ /* 0x001fe200048060ff */
[-C--:B------:R-:W-:Y:S01]  /*4bc0*/  FMUL R18, R18, R3.reuse ;  /* 0x0000000312127220 */ /* 0x080fe20000400000 */
[----:B-1----:R-:W-:Y:S01]  /*4bd0*/  F2FP.SATFINITE.E5M2.F32.PACK_AB_MERGE_C R23, RZ, R66, RZ ;  /* 0x00000042ff17723e */ /* 0x002fe200048060ff */
[----:B------:R-:W-:Y:S01]  /*4be0*/  FMUL R17, R17, R3 ;  /* 0x0000000311117220 */ /* 0x000fe20000400000 */
[----:B------:R-:W-:Y:S01]  /*4bf0*/  F2FP.SATFINITE.E5M2.F32.PACK_AB_MERGE_C R61, RZ, R61, RZ ;  /* 0x0000003dff3d723e */ /* 0x000fe200048060ff */
[----:B------:R0:W-:Y:S01]  /*4c00*/  @!P1 STG.E.U8 desc[UR16][R10.64+0x11], R13 ;  /* 0x0000110d0a009986 */ /* 0x0001e2000c101110 */
[----:B------:R-:W-:Y:S01]  /*4c10*/  ISETP.GE.AND P1, PT, R26, 0x22, PT ;  /* 0x000000221a00780c */ /* 0x000fe20003f26270 */
[----:B------:R-:W-:Y:S01]  /*4c20*/  FMUL R16, R16, R3 ;  /* 0x0000000310107220 */ /* 0x000fe20000400000 */
[----:B------:R-:W-:Y:S01]  /*4c30*/  F2FP.SATFINITE.E5M2.F32.PACK_AB_MERGE_C R59, RZ, R59, RZ ;  /* 0x0000003bff3b723e */ /* 0x000fe200048060ff */
[----:B------:R-:W-:Y:S01]  /*4c40*/  @!P3 STG.E.U8 desc[UR16][R8.64+0x18], R67 ;  /* 0x000018430800b986 */ /* 0x000fe2000c101110 */
[----:B------:R-:W-:Y:S01]  /*4c50*/  ISETP.GE.AND P3, PT, R26, 0x21, PT ;  /* 0x000000211a00780c */ /* 0x000fe20003f66270 */
[----:B------:R-:W-:Y:S01]  /*4c60*/  FMUL R15, R15, R3 ;  /* 0x000000030f0f7220 */ /* 0x000fe20000400000 */
[----:B------:R-:W-:Y:S01]  /*4c70*/  F2FP.SATFINITE.E5M2.F32.PACK_AB_MERGE_C R57, RZ, R57, RZ ;  /* 0x00000039ff39723e */ /* 0x000fe200048060ff */
[----:B------:R1:W-:Y:S01]  /*4c80*/  @!P6 STG.E.U8 desc[UR16][R8.64+0x19], R23 ;  /* 0x000019170800e986 */ /* 0x0003e2000c101110 */
[C---:B------:R-:W-:Y:S01]  /*4c90*/  ISETP.LT.OR P6, PT, R25.reuse, 0x1, !P3 ;  /* 0x000000011900780c */ /* 0x040fe20005fc1670 */
[----:B------:R-:W-:Y:S01]  /*4ca0*/  FMUL R14, R14, R3 ;  /* 0x000000030e0e7220 */ /* 0x000fe20000400000 */
[C---:B------:R-:W-:Y:S01]  /*4cb0*/  ISETP.LT.OR P3, PT, R25.reuse, 0x9, !P3 ;  /* 0x000000091900780c */ /* 0x040fe20005f61670 */
[----:B------:R-:W-:Y:S01]  /*4cc0*/  @!P5 STG.E.U8 desc[UR16][R10.64+0x18], R65 ;  /* 0x000018410a00d986 */ /* 0x000fe2000c101110 */
[----:B------:R-:W-:-:S02]  /*4cd0*/  ISETP.LT.OR P5, PT, R25, 0x1, !P1 ;  /* 0x000000011900780c */ /* 0x000fc40004fa1670 */
[----:B0-----:R-:W-:Y:S02]  /*4ce0*/  F2FP.SATFINITE.E5M2.F32.PACK_AB_MERGE_C R13, RZ, R64, RZ ;  /* 0x00000040ff0d723e */ /* 0x001fe400048060ff */
[----:B------:R-:W-:Y:S02]  /*4cf0*/  ISETP.LT.OR P1, PT, R25, 0x9, !P1 ;  /* 0x000000091900780c */ /* 0x000fe40004f21670 */
[----:B------:R-:W-:Y:S01]  /*4d00*/  F2FP.SATFINITE.E5M2.F32.PACK_AB_MERGE_C R21, RZ, R21, RZ ;  /* 0x00000015ff15723e */ /* 0x000fe200048060ff */
[----:B------:R0:W-:Y:S01]  /*4d10*/  @!P2 STG.E.U8 desc[UR16][R10.64+0x19], R13 ;  /* 0x0000190d0a00a986 */ /* 0x0001e2000c101110 */
[----:B-1----:R-:W-:Y:S02]  /*4d20*/  F2FP.SATFINITE.E5M2.F32.PACK_AB_MERGE_C R23, RZ, R62, RZ ;  /* 0x0000003eff17723e */ /* 0x002fe400048060ff */
[----:B------:R-:W-:Y:S01]  /*4d30*/  ISETP.GE.AND P2, PT, R26, 0x2a, PT ;  /* 0x0000002a1a00780c */ /* 0x000fe20003f46270 */
[----:B------:R-:W-:Y:S01]  /*4d40*/  @!P6 STG.E.U8 desc[UR16][R8.64+0x20], R63 ;  /* 0x0000203f0800e986 */ /* 0x000fe2000c101110 */
[----:B------:R-:W-:-:S02]  /*4d50*/  F2FP.SATFINITE.E5M2.F32.PACK_AB_MERGE_C R19, RZ, R19, RZ ;  /* 0x00000013ff13723e */ /* 0x000fc400048060ff */
[----:B------:R-:W-:Y:S01]  /*4d60*/  F2FP.SATFINITE.E5M2.F32.PACK_AB_MERGE_C R17, RZ, R17, RZ ;  /* 0x00000011ff11723e */ /* 0x000fe200048060ff */
[----:B------:R1:W-:Y:S01]  /*4d70*/  @!P5 STG.E.U8 desc[UR16][R8.64+0x21], R23 ;  /* 0x000021170800d986 */ /* 0x0003e2000c101110 */
[----:B------:R-:W-:Y:S02]  /*4d80*/  ISETP.GE.AND P5, PT, R26, 0x29, PT ;  /* 0x000000291a00780c */ /* 0x000fe40003fa6270 */
[----:B------:R-:W-:Y:S01]  /*4d90*/  F2FP.SATFINITE.E5M2.F32.PACK_AB_MERGE_C R15, RZ, R15, RZ ;  /* 0x0000000fff0f723e */ /* 0x000fe200048060ff */
[----:B------:R-:W-:Y:S01]  /*4da0*/  @!P3 STG.E.U8 desc[UR16][R10.64+0x20], R61 ;  /* 0x0000203d0a00b986 */ /* 0x000fe2000c101110 */
[C---:B------:R-:W-:Y:S02]  /*4db0*/  ISETP.LT.OR P3, PT, R25.reuse, 0x1, !P2 ;  /* 0x000000011900780c */ /* 0x040fe40005761670 */
[C---:B------:R-:W-:Y:S02]  /*4dc0*/  ISETP.LT.OR P6, PT, R25.reuse, 0x1, !P5 ;  /* 0x000000011900780c */ /* 0x040fe40006fc1670 */
[----:B------:R-:W-:-:S02]  /*4dd0*/  ISETP.LT.OR P5, PT, R25, 0x9, !P5 ;  /* 0x000000091900780c */ /* 0x000fc40006fa1670 */
[----:B0-----:R-:W-:Y:S02]  /*4de0*/  F2FP.SATFINITE.E5M2.F32.PACK_AB_MERGE_C R13, RZ, R60, RZ ;  /* 0x0000003cff0d723e */ /* 0x001fe400048060ff */
[----:B-1----:R-:W-:Y:S02]  /*4df0*/  F2FP.SATFINITE.E5M2.F32.PACK_AB_MERGE_C R23, RZ, R58, RZ ;  /* 0x0000003aff17723e */ /* 0x002fe400048060ff */
[----:B------:R-:W-:Y:S01]  /*4e00*/  ISETP.LT.OR P2, PT, R25, 0x9, !P2 ;  /* 0x000000091900780c */ /* 0x000fe20005741670 */
[----:B------:R0:W-:Y:S01]  /*4e10*/  @!P1 STG.E.U8 desc[UR16][R10.64+0x21], R13 ;  /* 0x0000210d0a009986 */ /* 0x0001e2000c101110 */
[----:B------:R-:W-:-:S03]  /*4e20*/  ISETP.GE.AND P1, PT, R26, 0x31, PT ;  /* 0x000000311a00780c */ /* 0x000fc60003f26270 */
[----:B------:R1:W-:Y:S01]  /*4e30*/  @!P3 STG.E.U8 desc[UR16][R8.64+0x29], R23 ;  /* 0x000029170800b986 */ /* 0x0003e2000c101110 */
[----:B------:R-:W-:-:S03]  /*4e40*/  ISETP.GE.AND P3, PT, R26, 0x32, PT ;  /* 0x000000321a00780c */ /* 0x000fc60003f66270 */
[----:B------:R-:W-:Y:S01]  /*4e50*/  @!P6 STG.E.U8 desc[UR16][R8.64+0x28], R59 ;  /* 0x0000283b0800e986 */ /* 0x000fe2000c101110 */
[C---:B------:R-:W-:Y:S02]  /*4e60*/  ISETP.LT.OR P6, PT, R25.reuse, 0x1, !P1 ;  /* 0x000000011900780c */ /* 0x040fe40004fc1670 */
[C---:B------:R-:W-:Y:S01]  /*4e70*/  ISETP.LT.OR P1, PT, R25.reuse, 0x9, !P1 ;  /* 0x000000091900780c */ /* 0x040fe20004f21670 */
[----:B------:R-:W-:Y:S01]  /*4e80*/  @!P5 STG.E.U8 desc[UR16][R10.64+0x28], R57 ;  /* 0x000028390a00d986 */ /* 0x000fe2000c101110 */
[C---:B------:R-:W-:Y:S02]  /*4e90*/  ISETP.LT.OR P5, PT, R25.reuse, 0x1, !P3 ;  /* 0x000000011900780c */ /* 0x040fe40005fa1670 */
        /* <DEDUP_REMOVED lines=10> */
[----:B------:R2:W-:Y:S01]  /*4f40*/  @!P1 STG.E.U8 desc[UR16][R10.64+0x30], R19 ;  /* 0x000030130a009986 */ /* 0x0005e2000c101110 */
[C---:B------:R-:W-:Y:S02]  /*4f50*/  ISETP.LT.OR P1, PT, R25.reuse, 0x1, !P2 ;  /* 0x000000011900780c */ /* 0x040fe40005721670 */
[----:B------:R-:W-:Y:S02]  /*4f60*/  ISETP.LT.OR P2, PT, R25, 0x9, !P2 ;  /* 0x000000091900780c */ /* 0x000fe40005741670 */
[----:B0-----:R-:W-:Y:S02]  /*4f70*/  F2FP.SATFINITE.E5M2.F32.PACK_AB_MERGE_C R13, RZ, R18, RZ ;  /* 0x00000012ff0d723e */ /* 0x001fe400048060ff */
[----:B-1----:R-:W-:-:S03]  /*4f80*/  F2FP.SATFINITE.E5M2.F32.PACK_AB_MERGE_C R21, RZ, R14, RZ ;  /* 0x0000000eff15723e */ /* 0x002fc600048060ff */
[----:B------:R0:W-:Y:S01]  /*4f90*/  @!P3 STG.E.U8 desc[UR16][R10.64+0x31], R13 ;  /* 0x0000310d0a00b986 */ /* 0x0001e2000c101110 */
[----:B--2---:R-:W-:-:S03]  /*4fa0*/  F2FP.SATFINITE.E5M2.F32.PACK_AB_MERGE_C R19, RZ, R16, RZ ;  /* 0x00000010ff13723e */ /* 0x004fc600048060ff */
[----:B------:R0:W-:Y:S04]  /*4fb0*/  @!P1 STG.E.U8 desc[UR16][R8.64+0x38], R17 ;  /* 0x0000381108009986 */ /* 0x0001e8000c101110 */
[----:B------:R0:W-:Y:S04]  /*4fc0*/  @!P5 STG.E.U8 desc[UR16][R8.64+0x39], R19 ;  /* 0x000039130800d986 */ /* 0x0001e8000c101110 */
[----:B------:R0:W-:Y:S04]  /*4fd0*/  @!P2 STG.E.U8 desc[UR16][R10.64+0x38], R15 ;  /* 0x0000380f0a00a986 */ /* 0x0001e8000c101110 */
[----:B------:R0:W-:Y:S02]  /*4fe0*/  @!P6 STG.E.U8 desc[UR16][R10.64+0x39], R21 ;  /* 0x000039150a00e986 */ /* 0x0001e4000c101110 */
.L_x_104:
[----:B------:R-:W-:Y:S05]  /*4ff0*/  BSYNC B0 ;  /* 0x0000000000007941 */ /* 0x000fea0003800000 */
.L_x_38:
[----:B------:R-:W-:Y:S01]  /*5000*/  ULDC UR6, c[0x0][0xc] ;  /* 0x0000030000067ab9 */ /* 0x000fe20000000800 */
[----:B------:R-:W-:Y:S01]  /*5010*/  ULDC UR7, c[0x0][0x10] ;  /* 0x0000040000077ab9 */ /* 0x000fe20000000800 */
[----:B0-----:R-:W0:Y:S01]  /*5020*/  LDC R9, c[0x0][0x14] ;  /* 0x00000500ff097b82 */ /* 0x001e220000000800 */
[----:B------:R-:W-:Y:S01]  /*5030*/  UIMAD.WIDE.U32 UR6, UR6, UR7, URZ ;  /* 0x00000007060672a5 */ /* 0x000fe2000f8e003f */
[----:B-----5:R-:W-:Y:S01]  /*5040*/  PRMT R8, RZ, 0x7610, R8 ;  /* 0x00007610ff087816 */ /* 0x020fe20000000008 */
[----:B------:R-:W-:Y:S02]  /*5050*/  IMAD.MOV.U32 R12, RZ, RZ, -0x1 ;  /* 0xffffffffff0c7424 */ /* 0x000fe400078e00ff */
[----:B------:R-:W-:Y:S02]  /*5060*/  IMAD.MOV.U32 R71, RZ, RZ, -0x1 ;  /* 0xffffffffff477424 */ /* 0x000fe400078e00ff */
[----:B0-----:R-:W-:-:S04]  /*5070*/  IMAD.WIDE.U32 R4, R9, UR6, R4 ;  /* 0x0000000609047c25 */ /* 0x001fc8000f8e0004 */
[----:B------:R-:W-:Y:S01]  /*5080*/  IMAD R9, R9, UR7, RZ ;  /* 0x0000000709097c24 */ /* 0x000fe2000f8e02ff */
[----:B------:R-:W-:Y:S02]  /*5090*/  ULDC.64 UR6, c[0x0][0x650] ;  /* 0x0001940000067ab9 */ /* 0x000fe40000000a00 */
[----:B------:R-:W-:Y:S01]  /*50a0*/  ISETP.GE.U32.AND P1, PT, R4, UR6, PT ;  /* 0x0000000604007c0c */ /* 0x000fe2000bf26070 */
[----:B------:R-:W-:-:S05]  /*50b0*/  IMAD.IADD R5, R5, 0x1, R9 ;  /* 0x0000000105057824 */ /* 0x000fca00078e0209 */
[----:B------:R-:W-:-:S13]  /*50c0*/  ISETP.GE.U32.AND.EX P1, PT, R5, UR7, PT, P1 ;  /* 0x0000000705007c0c */ /* 0x000fda000bf26110 */
[----:B------:R-:W-:Y:S05]  /*50d0*/  @P1 BRA `(.L_x_105) ;  /* 0x0000000400601947 */ /* 0x000fea0003800000 */
[----:B------:R-:W0:Y:S01]  /*50e0*/  S2R R20, SR_CTAID.X ;  /* 0x0000000000147919 */ /* 0x000e220000002500 */
[----:B------:R-:W5:Y:S01]  /*50f0*/  LDC.64 R14, c[0x0][0x628] ;  /* 0x00018a00ff0e7b82 */ /* 0x000f620000000a00 */
[----:B------:R-:W-:Y:S01]  /*5100*/  ULDC UR6, c[0x0][0x150] ;  /* 0x0000540000067ab9 */ /* 0x000fe20000000800 */
[----:B------:R-:W-:Y:S01]  /*5110*/  IMAD.MOV.U32 R12, RZ, RZ, R4 ;  /* 0x000000ffff0c7224 */ /* 0x000fe200078e0004 */
[----:B-12-4-:R-:W1:Y:S01]  /*5120*/  S2R R22, SR_CTAID.Y ;  /* 0x0000000000167919 */ /* 0x016e620000002600 */
[----:B------:R-:W-:-:S04]  /*5130*/  IMAD.MOV.U32 R13, RZ, RZ, R5 ;  /* 0x000000ffff0d7224 */ /* 0x000fc800078e0005 */
[----:B------:R-:W2:Y:S08]  /*5140*/  LDC R23, c[0x0][0x144] ;  /* 0x00005100ff177b82 */ /* 0x000eb00000000800 */
[----:B------:R-:W4:Y:S08]  /*5150*/  LDC R16, c[0x0][0x630] ;  /* 0x00018c00ff107b82 */ /* 0x000f300000000800 */
[----:B------:R-:W1:Y:S01]  /*5160*/  LDC.64 R18, c[0x0][0x620] ;  /* 0x00018800ff127b82 */ /* 0x000e620000000a00 */
[----:B-----5:R-:W-:-:S04]  /*5170*/  ISETP.NE.U32.AND P1, PT, R14, RZ, PT ;  /* 0x000000ff0e00720c */ /* 0x020fc80003f25070 */
[----:B------:R-:W-:Y:S02]  /*5180*/  ISETP.NE.AND.EX P1, PT, R15, RZ, PT, P1 ;  /* 0x000000ff0f00720c */ /* 0x000fe40003f25310 */
[----:B0-----:R-:W-:-:S05]  /*5190*/  I2FP.F32.U32 R8, R20 ;  /* 0x0000001400087245 */ /* 0x001fca0000201000 */
[----:B------:R-:W-:-:S04]  /*51a0*/  FMUL R8, R8, UR6 ;  /* 0x0000000608087c20 */ /* 0x000fc80008400000 */
[----:B------:R0:W0:Y:S02]  /*51b0*/  F2I.U32.TRUNC.NTZ R21, R8 ;  /* 0x0000000800157305 */ /* 0x000024000020f000 */
[----:B--2-4-:R-:W-:Y:S05]  /*51c0*/  @!P1 BRA `(.L_x_106) ;  /* 0x0000000000289947 */ /* 0x014fea0003800000 */
[----:B------:R-:W2:Y:S02]  /*51d0*/  LDC R9, c[0x0][0x634] ;  /* 0x00018d00ff097b82 */ /* 0x000ea40000000800 */
[----:B--2---:R-:W-:-:S05]  /*51e0*/  IADD3 R13, P1, R4, R9, RZ ;  /* 0x00000009040d7210 */ /* 0x004fca0007f3e0ff */
[----:B------:R-:W-:-:S04]  /*51f0*/  IMAD.X R17, RZ, RZ, R5, P1 ;  /* 0x000000ffff117224 */ /* 0x000fc800008e0605 */
[----:B0-----:R-:W-:-:S04]  /*5200*/  IMAD.WIDE.U32 R8, R17, R14, RZ ;  /* 0x0000000e11087225 */ /* 0x001fc800078e00ff */
[----:B---3--:R-:W-:-:S04]  /*5210*/  IMAD.WIDE.U32 R10, P1, R13, R15, R8 ;  /* 0x0000000f0d0a7225 */ /* 0x008fc80007820008 */
[----:B------:R-:W-:-:S04]  /*5220*/  IMAD.WIDE.U32 R8, R13, R14, RZ ;  /* 0x0000000e0d087225 */ /* 0x000fc800078e00ff */
[----:B------:R-:W-:Y:S01]  /*5230*/  IMAD.X R13, RZ, RZ, RZ, P1 ;  /* 0x000000ffff0d7224 */ /* 0x000fe200008e06ff */
[----:B------:R-:W-:Y:S01]  /*5240*/  IADD3 RZ, P1, R9, R10, RZ ;  /* 0x0000000a09ff7210 */ /* 0x000fe20007f3e0ff */
[----:B------:R-:W-:-:S04]  /*5250*/  IMAD.MOV.U32 R12, RZ, RZ, R11 ;  /* 0x000000ffff0c7224 */ /* 0x000fc800078e000b */
[----:B------:R-:W-:-:S08]  /*5260*/  IMAD.WIDE.U32.X R12, R17, R15, R12, P1 ;  /* 0x0000000f110c7225 */ /* 0x000fd000008e040c */
.L_x_106:
[----:B---3--:R-:W2:Y:S01]  /*5270*/  LDC.64 R28, c[0x0][0x640] ;  /* 0x00019000ff1c7b82 */ /* 0x008ea20000000a00 */
[-C--:B------:R-:W-:Y:S01]  /*5280*/  SHF.R.U64 R71, R12, R16.reuse, R13 ;  /* 0x000000100c477219 */ /* 0x080fe2000000120d */
[----:B0-----:R-:W-:Y:S01]  /*5290*/  IMAD.MOV R21, RZ, RZ, -R21 ;  /* 0x000000ffff157224 */ /* 0x001fe200078e0a15 */
[----:B------:R-:W-:Y:S01]  /*52a0*/  SHF.R.U32.HI R8, RZ, R16, R13 ;  /* 0x00000010ff087219 */ /* 0x000fe2000001160d */
[----:B------:R-:W-:Y:S01]  /*52b0*/  ULDC UR6, c[0x0][0x154] ;  /* 0x0000550000067ab9 */ /* 0x000fe20000000800 */
[----:B------:R-:W-:Y:S01]  /*52c0*/  IADD3 R11, P1, RZ, -R71, RZ ;  /* 0x80000047ff0b7210 */ /* 0x000fe20007f3e0ff */
[----:B------:R-:W-:Y:S02]  /*52d0*/  IMAD R21, R23, R21, R20 ;  /* 0x0000001517157224 */ /* 0x000fe400078e0214 */
[----:B------:R-:W0:Y:S01]  /*52e0*/  LDC R12, c[0x0][0x618] ;  /* 0x00018600ff0c7b82 */ /* 0x000e220000000800 */
[----:B------:R-:W-:Y:S02]  /*52f0*/  IMAD.MOV.U32 R13, RZ, RZ, 0x1 ;  /* 0x00000001ff0d7424 */ /* 0x000fe400078e00ff */
[----:B------:R-:W-:-:S04]  /*5300*/  IMAD.X R9, RZ, RZ, ~R8, P1 ;  /* 0x000000ffff097224 */ /* 0x000fc800008e0e08 */
[-C--:B-1----:R-:W-:Y:S01]  /*5310*/  IMAD R10, R9, R18.reuse, RZ ;  /* 0x00000012090a7224 */ /* 0x082fe200078e02ff */
[----:B------:R-:W1:Y:S01]  /*5320*/  LDC R24, c[0x0][0x608] ;  /* 0x00018200ff187b82 */ /* 0x000e620000000800 */
[----:B------:R-:W-:-:S04]  /*5330*/  IMAD.WIDE.U32 R8, R11, R18, R4 ;  /* 0x000000120b087225 */ /* 0x000fc800078e0004 */
[----:B------:R-:W-:Y:S01]  /*5340*/  IMAD R11, R11, R19, R10 ;  /* 0x000000130b0b7224 */ /* 0x000fe200078e020a */
[----:B------:R-:W-:Y:S02]  /*5350*/  I2FP.F32.U32 R10, R22 ;  /* 0x00000016000a7245 */ /* 0x000fe40000201000 */
[----:B------:R-:W3:Y:S01]  /*5360*/  LDC R26, c[0x0][0x658] ;  /* 0x00019600ff1a7b82 */ /* 0x000ee20000000800 */
[----:B------:R-:W-:Y:S01]  /*5370*/  IMAD.IADD R9, R9, 0x1, R11 ;  /* 0x0000000109097824 */ /* 0x000fe200078e020b */
[----:B--2---:R-:W-:Y:S01]  /*5380*/  ISETP.NE.U32.AND P1, PT, R28, RZ, PT ;  /* 0x000000ff1c00720c */ /* 0x004fe20003f25070 */
[----:B------:R-:W-:Y:S01]  /*5390*/  FMUL R10, R10, UR6 ;  /* 0x000000060a0a7c20 */ /* 0x000fe20008400000 */
[----:B------:R-:W-:Y:S02]  /*53a0*/  IMAD.MOV.U32 R11, RZ, RZ, -0x1 ;  /* 0xffffffffff0b7424 */ /* 0x000fe400078e00ff */
[----:B------:R-:W-:Y:S01]  /*53b0*/  ISETP.NE.AND.EX P1, PT, R29, RZ, PT, P1 ;  /* 0x000000ff1d00720c */ /* 0x000fe20003f25310 */
[----:B------:R2:W4:Y:S01]  /*53c0*/  F2I.U32.TRUNC.NTZ R17, R10 ;  /* 0x0000000a00117305 */ /* 0x000522000020f000 */
[----:B------:R-:W2:Y:S01]  /*53d0*/  LDC R19, c[0x0][0x148] ;  /* 0x00005200ff137b82 */ /* 0x000ea20000000800 */
[----:B0-----:R-:W-:-:S02]  /*53e0*/  SHF.R.U64 R16, R8, R12, R9 ;  /* 0x0000000c08107219 */ /* 0x001fc40000001209 */
[----:B------:R-:W-:-:S05]  /*53f0*/  SHF.R.U32.HI R9, RZ, R12, R9 ;  /* 0x0000000cff097219 */ /* 0x000fca0000011609 */
[----:B------:R-:W0:Y:S01]  /*5400*/  LDC R20, c[0x0][0x600] ;  /* 0x00018000ff147b82 */ /* 0x000e220000000800 */
[-CC-:B-1----:R-:W-:Y:S02]  /*5410*/  SHF.R.U64 R14, R16, R24.reuse, R9.reuse ;  /* 0x00000018100e7219 */ /* 0x182fe40000001209 */
[----:B------:R-:W-:-:S05]  /*5420*/  SHF.R.U32.HI R9, RZ, R24, R9 ;  /* 0x00000018ff097219 */ /* 0x000fca0000011609 */
[----:B------:R-:W1:Y:S01]  /*5430*/  LDC R25, c[0x0][0x648] ;  /* 0x00019200ff197b82 */ /* 0x000e620000000800 */
[-CC-:B---3--:R-:W-:Y:S02]  /*5440*/  SHF.R.U64 R18, R14, R26.reuse, R9.reuse ;  /* 0x0000001a0e127219 */ /* 0x188fe40000001209 */
[-C--:B------:R-:W-:Y:S02]  /*5450*/  SHF.L.U32 R11, R11, R26.reuse, RZ ;  /* 0x0000001a0b0b7219 */ /* 0x080fe400000006ff */
[-C--:B------:R-:W-:Y:S01]  /*5460*/  SHF.R.U32.HI R9, RZ, R26.reuse, R9 ;  /* 0x0000001aff097219 */ /* 0x080fe20000011609 */
[----:B------:R-:W-:Y:S01]  /*5470*/  IMAD.MOV.U32 R8, RZ, RZ, R18 ;  /* 0x000000ffff087224 */ /* 0x000fe200078e0012 */
[----:B------:R-:W-:Y:S01]  /*5480*/  SHF.L.U32 R24, R13, R26, RZ ;  /* 0x0000001a0d187219 */ /* 0x000fe200000006ff */
[----:B------:R-:W3:Y:S01]  /*5490*/  LDC R27, c[0x0][0x638] ;  /* 0x00018e00ff1b7b82 */ /* 0x000ee20000000800 */
[----:B------:R-:W-:-:S07]  /*54a0*/  LOP3.LUT R23, RZ, R11, RZ, 0x33, !PT ;  /* 0x0000000bff177212 */ /* 0x000fce00078e33ff */
[----:B------:R-:W0:Y:S01]  /*54b0*/  LDC R30, c[0x0][0x610] ;  /* 0x00018400ff1e7b82 */ /* 0x000e220000000800 */
[----:B----4-:R-:W-:Y:S05]  /*54c0*/  @!P1 BRA `(.L_x_107) ;  /* 0x0000000000289947 */ /* 0x010fea0003800000 */
[----:B------:R-:W4:Y:S02]  /*54d0*/  LDC R13, c[0x0][0x64c] ;  /* 0x00019300ff0d7b82 */ /* 0x000f240000000800 */
[----:B----4-:R-:W-:-:S05]  /*54e0*/  IADD3 R13, P1, R18, R13, RZ ;  /* 0x0000000d120d7210 */ /* 0x010fca0007f3e0ff */
[----:B------:R-:W-:-:S04]  /*54f0*/  IMAD.X R15, RZ, RZ, R9, P1 ;  /* 0x000000ffff0f7224 */ /* 0x000fc800008e0609 */
[----:B------:R-:W-:-:S04]  /*5500*/  IMAD.WIDE.U32 R8, R15, R28, RZ ;  /* 0x0000001c0f087225 */ /* 0x000fc800078e00ff */
[----:B--2---:R-:W-:-:S04]  /*5510*/  IMAD.WIDE.U32 R10, P1, R13, R29, R8 ;  /* 0x0000001d0d0a7225 */ /* 0x004fc80007820008 */
[----:B------:R-:W-:-:S04]  /*5520*/  IMAD.WIDE.U32 R8, R13, R28, RZ ;  /* 0x0000001c0d087225 */ /* 0x000fc800078e00ff */
[----:B------:R-:W-:Y:S01]  /*5530*/  IMAD.X R13, RZ, RZ, RZ, P1 ;  /* 0x000000ffff0d7224 */ /* 0x000fe200008e06ff */
[----:B------:R-:W-:Y:S01]  /*5540*/  IADD3 RZ, P1, R9, R10, RZ ;  /* 0x0000000a09ff7210 */ /* 0x000fe20007f3e0ff */
[----:B------:R-:W-:-:S04]  /*5550*/  IMAD.MOV.U32 R12, RZ, RZ, R11 ;  /* 0x000000ffff0c7224 */ /* 0x000fc800078e000b */
[----:B------:R-:W-:-:S08]  /*5560*/  IMAD.WIDE.U32.X R8, R15, R29, R12, P1 ;  /* 0x0000001d0f087225 */ /* 0x000fd000008e040c */
.L_x_107:
[----:B-1----:R-:W-:Y:S01]  /*5570*/  SHF.R.U64 R8, R8, R25, R9 ;  /* 0x0000001908087219 */ /* 0x002fe20000001209 */
[----:B0-----:R-:W-:Y:S01]  /*5580*/  VIADD R13, R20, 0xffffffff ;  /* 0xffffffff140d7836 */ /* 0x001fe20000000000 */
[----:B------:R-:W-:Y:S01]  /*5590*/  LOP3.LUT R11, R14, R23, RZ, 0xc0, !PT ;  /* 0x000000170e0b7212 */ /* 0x000fe200078ec0ff */
[----:B------:R-:W-:Y:S02]  /*55a0*/  IMAD.MOV R17, RZ, RZ, -R17 ;  /* 0x000000ffff117224 */ /* 0x000fe400078e0a11 */
[----:B------:R-:W-:Y:S02]  /*55b0*/  IMAD.MOV R9, RZ, RZ, -R8 ;  /* 0x000000ffff097224 */ /* 0x000fe400078e0a08 */
[----:B------:R-:W-:Y:S01]  /*55c0*/  IMAD R24, R24, R8, R11 ;  /* 0x0000000818187224 */ /* 0x000fe200078e020b */
[----:B------:R-:W-:Y:S01]  /*55d0*/  LOP3.LUT R11, R16, R13, RZ, 0xc0, !PT ;  /* 0x0000000d100b7212 */ /* 0x000fe200078ec0ff */
[----:B--2---:R-:W-:Y:S02]  /*55e0*/  @P4 IMAD R21, R19, R17, R22 ;  /* 0x0000001113154224 */ /* 0x004fe400078e0216 */
[----:B---3--:R-:W-:-:S02]  /*55f0*/  IMAD R8, R9, R27, R18 ;  /* 0x0000001b09087224 */ /* 0x008fc400078e0212 */
[----:B------:R-:W-:Y:S02]  /*5600*/  IMAD R24, R24, R30, R21 ;  /* 0x0000001e18187224 */ /* 0x000fe400078e0215 */
[----:B------:R-:W-:Y:S02]  /*5610*/  IMAD R9, R8, R20, R11 ;  /* 0x0000001408097224 */ /* 0x000fe400078e020b */
[----:B------:R-:W-:-:S03]  /*5620*/  IMAD.MOV.U32 R10, RZ, RZ, 0x1 ;  /* 0x00000001ff0a7424 */ /* 0x000fc600078e00ff */
[----:B------:R-:W-:Y:S02]  /*5630*/  SEL R12, R9, R24, !P4 ;  /* 0x00000018090c7207 */ /* 0x000fe40006000000 */
[----:B------:R-:W-:Y:S02]  /*5640*/  PRMT R8, R10, 0x7610, R8 ;  /* 0x000076100a087816 */ /* 0x000fe40000000008 */
[----:B------:R-:W-:-:S07]  /*5650*/  SEL R24, R24, R9, !P4 ;  /* 0x0000000918187207 */ /* 0x000fce0006000000 */
.L_x_105:
[----:B------:R-:W-:Y:S01]  /*5660*/  LOP3.LUT P1, RZ, R8, 0xff, RZ, 0xc0, !PT ;  /* 0x000000ff08ff7812 */ /* 0x000fe2000782c0ff */
[----:B---3--:R-:W-:-:S12]  /*5670*/  IMAD.MOV.U32 R11, RZ, RZ, R24 ;  /* 0x000000ffff0b7224 */ /* 0x008fd800078e0018 */
[----:B------:R-:W-:Y:S05]  /*5680*/  @P1 BRA `(.L_x_108) ;  /* 0xffffffb800e01947 */ /* 0x000fea000383ffff */
[----:B------:R-:W-:Y:S05]  /*5690*/  EXIT ;  /* 0x000000000000794d */ /* 0x000fea0003800000 */
.L_x_8:
[----:B0-----:R-:W-:Y:S01]  /*56a0*/  ULDC.64 UR4, c[0x0][0x650] ;  /* 0x0001940000047ab9 */ /* 0x001fe20000000a00 */
        /* <DEDUP_REMOVED lines=25> */
.L_x_110:
[----:B------:R-:W0:Y:S01]  /*5840*/  LDC.64 R28, c[0x0][0x640] ;  /* 0x00019000ff1c7b82 */ /* 0x000e220000000a00 */
[-CC-:B------:R-:W-:Y:S01]  /*5850*/  SHF.R.U64 R21, R14, R6.reuse, R15.reuse ;  /* 0x000000060e157219 */ /* 0x180fe2000000120f */
[----:B------:R-:W-:Y:S01]  /*5860*/  IMAD.MOV.U32 R26, RZ, RZ, 0x1 ;  /* 0x00000001ff1a7424 */ /* 0x000fe200078e00ff */
[----:B------:R-:W-:Y:S02]  /*5870*/  SHF.R.U32.HI R6, RZ, R6, R15 ;  /* 0x00000006ff067219 */ /* 0x000fe4000001160f */
[----:B------:R-:W-:-:S03]  /*5880*/  IADD3 R13, P0, RZ, -R21, RZ ;  /* 0x80000015ff0d7210 */ /* 0x000fc60007f1e0ff */
[----:B------:R-:W1:Y:S02]  /*5890*/  LDC R12, c[0x0][0x618] ;  /* 0x00018600ff0c7b82 */ /* 0x000e640000000800 */
[----:B------:R-:W-:-:S04]  /*58a0*/  IMAD.X R11, RZ, RZ, ~R6, P0 ;  /* 0x000000ffff0b7224 */ /* 0x000fc800000e0e06 */
[-C--:B------:R-:W-:Y:S02]  /*58b0*/  IMAD R6, R11, R22.reuse, RZ ;  /* 0x000000160b067224 */ /* 0x080fe400078e02ff */
[----:B------:R-:W2:Y:S01]  /*58c0*/  LDC R14, c[0x0][0x608] ;  /* 0x00018200ff0e7b82 */ /* 0x000ea20000000800 */
[----:B------:R-:W-:-:S04]  /*58d0*/  IMAD.WIDE.U32 R10, R13, R22, R4 ;  /* 0x000000160d0a7225 */ /* 0x000fc800078e0004 */
[----:B------:R-:W-:-:S03]  /*58e0*/  IMAD R13, R13, R23, R6 ;  /* 0x000000170d0d7224 */ /* 0x000fc600078e0206 */
[----:B------:R-:W3:Y:S01]  /*58f0*/  LDC R27, c[0x0][0x658] ;  /* 0x00019600ff1b7b82 */ /* 0x000ee20000000800 */
[----:B------:R-:W-:Y:S01]  /*5900*/  IMAD.IADD R11, R11, 0x1, R13 ;  /* 0x000000010b0b7824 */ /* 0x000fe200078e020d */
[----:B0-----:R-:W-:-:S04]  /*5910*/  ISETP.NE.U32.AND P0, PT, R28, RZ, PT ;  /* 0x000000ff1c00720c */ /* 0x001fc80003f05070 */
[----:B------:R-:W-:Y:S02]  /*5920*/  ISETP.NE.AND.EX P0, PT, R29, RZ, PT, P0 ;  /* 0x000000ff1d00720c */ /* 0x000fe40003f05300 */
[----:B------:R-:W0:Y:S01]  /*5930*/  LDC R18, c[0x0][0x600] ;  /* 0x00018000ff127b82 */ /* 0x000e220000000800 */
[-CC-:B-1----:R-:W-:Y:S01]  /*5940*/  SHF.R.U64 R16, R10, R12.reuse, R11.reuse ;  /* 0x0000000c0a107219 */ /* 0x182fe2000000120b */
[----:B------:R-:W-:Y:S01]  /*5950*/  IMAD.MOV.U32 R10, RZ, RZ, -0x1 ;  /* 0xffffffffff0a7424 */ /* 0x000fe200078e00ff */
[----:B------:R-:W-:-:S05]  /*5960*/  SHF.R.U32.HI R11, RZ, R12, R11 ;  /* 0x0000000cff0b7219 */ /* 0x000fca000001160b */
[----:B------:R-:W1:Y:S01]  /*5970*/  LDC R22, c[0x0][0x648] ;  /* 0x00019200ff167b82 */ /* 0x000e620000000800 */
[-CC-:B--2---:R-:W-:Y:S02]  /*5980*/  SHF.R.U64 R23, R16, R14.reuse, R11.reuse ;  /* 0x0000000e10177219 */ /* 0x184fe4000000120b */
[----:B------:R-:W-:-:S05]  /*5990*/  SHF.R.U32.HI R6, RZ, R14, R11 ;  /* 0x0000000eff067219 */ /* 0x000fca000001160b */
[----:B------:R-:W2:Y:S01]  /*59a0*/  LDC R24, c[0x0][0x638] ;  /* 0x00018e00ff187b82 */ /* 0x000ea20000000800 */
[-C--:B---3--:R-:W-:Y:S02]  /*59b0*/  SHF.L.U32 R10, R10, R27.reuse, RZ ;  /* 0x0000001b0a0a7219 */ /* 0x088fe400000006ff */
[-CC-:B------:R-:W-:Y:S02]  /*59c0*/  SHF.R.U64 R25, R23, R27.reuse, R6.reuse ;  /* 0x0000001b17197219 */ /* 0x180fe40000001206 */
[----:B------:R-:W-:Y:S02]  /*59d0*/  LOP3.LUT R30, RZ, R10, RZ, 0x33, !PT ;  /* 0x0000000aff1e7212 */ /* 0x000fe400078e33ff */
[----:B------:R-:W-:Y:S01]  /*59e0*/  SHF.R.U32.HI R11, RZ, R27, R6 ;  /* 0x0000001bff0b7219 */ /* 0x000fe20000011606 */
[----:B------:R-:W3:Y:S01]  /*59f0*/  LDC R31, c[0x0][0x610] ;  /* 0x00018400ff1f7b82 */ /* 0x000ee20000000800 */
[----:B------:R-:W-:Y:S01]  /*5a00*/  IMAD.MOV.U32 R10, RZ, RZ, R25 ;  /* 0x000000ffff0a7224 */ /* 0x000fe200078e0019 */
[----:B------:R-:W-:Y:S06]  /*5a10*/  @!P0 BRA `(.L_x_111) ;  /* 0x0000000000288947 */ /* 0x000fec0003800000 */
        /* <DEDUP_REMOVED lines=10> */
.L_x_111:
[----:B-1----:R-:W-:Y:S01]  /*5ac0*/  SHF.R.U64 R9, R10, R22, R11 ;  /* 0x000000160a097219 */ /* 0x002fe2000000120b */
[----:B0-----:R-:W-:Y:S01]  /*5ad0*/  VIADD R11, R18, 0xffffffff ;  /* 0xffffffff120b7836 */ /* 0x001fe20000000000 */
[----:B------:R-:W-:Y:S01]  /*5ae0*/  SHF.L.U32 R26, R26, R27, RZ ;  /* 0x0000001b1a1a7219 */ /* 0x000fe200000006ff */
[----:B------:R-:W-:Y:S01]  /*5af0*/  @P4 IMAD R7, R17, R20, R8 ;  /* 0x0000001411074224 */ /* 0x000fe200078e0208 */
[----:B------:R-:W-:Y:S01]  /*5b00*/  LOP3.LUT R6, R23, R30, RZ, 0xc0, !PT ;  /* 0x0000001e17067212 */ /* 0x000fe200078ec0ff */
[----:B------:R-:W-:-:S04]  /*5b10*/  IMAD.MOV R10, RZ, RZ, -R9 ;  /* 0x000000ffff0a7224 */ /* 0x000fc800078e0a09 */
[----:B------:R-:W-:Y:S01]  /*5b20*/  IMAD R8, R26, R9, R6 ;  /* 0x000000091a087224 */ /* 0x000fe200078e0206 */
[----:B------:R-:W-:Y:S01]  /*5b30*/  LOP3.LUT R9, R16, R11, RZ, 0xc0, !PT ;  /* 0x0000000b10097212 */ /* 0x000fe200078ec0ff */
[----:B--2---:R-:W-:Y:S02]  /*5b40*/  IMAD R6, R10, R24, R25 ;  /* 0x000000180a067224 */ /* 0x004fe400078e0219 */
[----:B---3--:R-:W-:Y:S02]  /*5b50*/  IMAD R7, R8, R31, R7 ;  /* 0x0000001f08077224 */ /* 0x008fe400078e0207 */
[----:B------:R-:W-:Y:S02]  /*5b60*/  IMAD R18, R6, R18, R9 ;  /* 0x0000001206127224 */ /* 0x000fe400078e0209 */
[----:B------:R-:W-:Y:S02]  /*5b70*/  IMAD.MOV.U32 R8, RZ, RZ, 0x1 ;  /* 0x00000001ff087424 */ /* 0x000fe400078e00ff */
[----:B------:R-:W-:Y:S01]  /*5b80*/  IMAD.MOV.U32 R16, RZ, RZ, R21 ;  /* 0x000000ffff107224 */ /* 0x000fe200078e0015 */
[----:B------:R-:W-:-:S02]  /*5b90*/  SEL R13, R18, R7, !P4 ;  /* 0x00000007120d7207 */ /* 0x000fc40006000000 */
[----:B------:R-:W-:Y:S02]  /*5ba0*/  PRMT R6, R8, 0x7610, R6 ;  /* 0x0000761008067816 */ /* 0x000fe40000000006 */
[----:B------:R-:W-:-:S07]  /*5bb0*/  SEL R18, R7, R18, !P4 ;  /* 0x0000001207127207 */ /* 0x000fce0006000000 */
.L_x_109:
[----:B------:R-:W-:-:S08]  /*5bc0*/  NOP ;  /* 0x0000000000007918 */ /* 0x000fd00000000000 */
[----:B------:R-:W0:-:S00]  /*5bd0*/  USETMAXREG.DEALLOC.CTAPOOL 0x28 ;  /* 0x00000028000079c8 */ /* 0x000e0000080e0500 */
[----:B0-----:R-:W-:-:S13]  /*5be0*/  ISETP.NE.AND P0, PT, R3, RZ, PT ;  /* 0x000000ff0300720c */ /* 0x001fda0003f05270 */
[----:B------:R-:W-:Y:S05]  /*5bf0*/  @P0 EXIT ;  /* 0x000000000000094d */ /* 0x000fea0003800000 */
[----:B------:R-:W-:Y:S01]  /*5c00*/  LOP3.LUT P0, RZ, R6, 0xff, RZ, 0xc0, !PT ;  /* 0x000000ff06ff7812 */ /* 0x000fe2000780c0ff */
[----:B------:R-:W-:Y:S02]  /*5c10*/  IMAD.MOV.U32 R3, RZ, RZ, 0x1 ;  /* 0x00000001ff037424 */ /* 0x000fe400078e00ff */
[----:B------:R-:W-:-:S10]  /*5c20*/  IMAD.MOV.U32 R17, RZ, RZ, RZ ;  /* 0x000000ffff117224 */ /* 0x000fd400078e00ff */
[----:B------:R-:W-:Y:S05]  /*5c30*/  @!P0 BRA `(.L_x_112) ;  /* 0x0000000c00348947 */ /* 0x000fea0003800000 */
[----:B------:R-:W0:Y:S01]  /*5c40*/  LDC R3, c[0x0][0x28c] ;  /* 0x0000a300ff037b82 */ /* 0x000e220000000800 */
[----:B------:R-:W-:Y:S01]  /*5c50*/  ULDC UR5, c[0x0][0x658] ;  /* 0x0001960000057ab9 */ /* 0x000fe20000000800 */
[----:B------:R-:W-:Y:S01]  /*5c60*/  UMOV UR7, 0xffffffff ;  /* 0xffffffff00077882 */ /* 0x000fe20000000000 */
[----:B------:R-:W-:Y:S01]  /*5c70*/  ULDC UR6, c[0x0][0xc] ;  /* 0x0000030000067ab9 */ /* 0x000fe20000000800 */
[----:B------:R-:W-:Y:S01]  /*5c80*/  USHF.L.U32 UR8, UR7, UR5, URZ ;  /* 0x0000000507087299 */ /* 0x000fe2000800063f */
[----:B------:R-:W-:Y:S01]  /*5c90*/  BSSY B0, `(.L_x_112) ;  /* 0x00000c7000007945 */ /* 0x000fe20003800000 */
[----:B------:R-:W-:Y:S01]  /*5ca0*/  UMOV UR9, 0x1 ;  /* 0x0000000100097882 */ /* 0x000fe20000000000 */
[----:B------:R-:W-:Y:S01]  /*5cb0*/  ULDC UR7, c[0x0][0x10] ;  /* 0x0000040000077ab9 */ /* 0x000fe20000000800 */
[----:B------:R-:W1:Y:S01]  /*5cc0*/  S2UR UR10, SR_CgaCtaId ;  /* 0x00000000000a79c3 */ /* 0x000e620000008800 */
[----:B------:R-:W-:Y:S01]  /*5cd0*/  UIMAD.WIDE.U32 UR6, UR6, UR7, URZ ;  /* 0x00000007060672a5 */ /* 0x000fe2000f8e003f */
[----:B------:R-:W-:Y:S01]  /*5ce0*/  IMAD.MOV.U32 R14, RZ, RZ, 0x1 ;  /* 0x00000001ff0e7424 */ /* 0x000fe200078e00ff */
[----:B------:R-:W-:Y:S01]  /*5cf0*/  USHF.L.U32 UR18, UR9, UR5, URZ ;  /* 0x0000000509127299 */ /* 0x000fe2000800063f */
[----:B------:R-:W-:Y:S01]  /*5d00*/  LOP3.LUT R15, R2, 0x2, RZ, 0xfc, !PT ;  /* 0x00000002020f7812 */ /* 0x000fe200078efcff */
[----:B------:R-:W-:Y:S01]  /*5d10*/  IMAD.MOV.U32 R17, RZ, RZ, RZ ;  /* 0x000000ffff117224 */ /* 0x000fe200078e00ff */
[----:B------:R-:W-:Y:S01]  /*5d20*/  ULDC UR5, c[0x0][0x14] ;  /* 0x0000050000057ab9 */ /* 0x000fe20000000800 */
[----:B------:R-:W-:Y:S01]  /*5d30*/  ULDC UR4, c[0x0][0x600] ;  /* 0x0001800000047ab9 */ /* 0x000fe20000000800 */
[----:B------:R-:W-:-:S02]  /*5d40*/  UIMAD.WIDE.U32 UR22, UR6, UR5, URZ ;  /* 0x00000005061672a5 */ /* 0x000fc4000f8e003f */
[----:B------:R-:W-:Y:S02]  /*5d50*/  UIMAD UR13, UR7, UR5, URZ ;  /* 0x00000005070d72a4 */ /* 0x000fe4000f8e023f */
[----:B------:R-:W-:Y:S02]  /*5d60*/  UIADD3 UR4, UR4, -0x1, URZ ;  /* 0xffffffff04047890 */ /* 0x000fe4000fffe03f */
[----:B------:R-:W-:Y:S01]  /*5d70*/  ULOP3.LUT UR17, URZ, UR8, URZ, 0x33, !UPT ;  /* 0x000000083f117292 */ /* 0x000fe2000f8e333f */
[----:B0-----:R-:W-:Y:S01]  /*5d80*/  VIADD R3, R3, 0x7f ;  /* 0x0000007f03037836 */ /* 0x001fe20000000000 */
[----:B------:R-:W-:Y:S01]  /*5d90*/  UIADD3 UR13, UR23, UR13, URZ ;  /* 0x0000000d170d7290 */ /* 0x000fe2000fffe03f */
[----:B------:R-:W-:-:S03]  /*5da0*/  ULDC.64 UR24, c[0x0][0x198] ;  /* 0x0000660000187ab9 */ /* 0x000fc60000000a00 */
[----:B------:R-:W-:Y:S01]  /*5db0*/  SHF.R.S32.HI R6, RZ, 0x1f, R3 ;  /* 0x0000001fff067819 */ /* 0x000fe20000011403 */
[----:B-1----:R-:W-:-:S03]  /*5dc0*/  IMAD.U32 R11, RZ, RZ, UR10 ;  /* 0x0000000aff0b7e24 */ /* 0x002fc6000f8e00ff */
[----:B------:R-:W-:Y:S01]  /*5dd0*/  LEA.HI R6, R6, R3, RZ, 0x7 ;  /* 0x0000000306067211 */ /* 0x000fe200078f38ff */
[----:B------:R-:W-:-:S03]  /*5de0*/  IMAD.MOV.U32 R3, RZ, RZ, 0x1 ;  /* 0x00000001ff037424 */ /* 0x000fc600078e00ff */
[----:B------:R-:W-:-:S05]  /*5df0*/  SHF.R.S32.HI R10, RZ, 0x7, R6 ;  /* 0x00000007ff0a7819 */ /* 0x000fca0000011406 */
[----:B------:R-:W-:-:S07]  /*5e00*/  VIADD R12, R10, 0x1 ;  /* 0x000000010a0c7836 */ /* 0x000fce0000000000 */
.L_x_123:
[----:B------:R-:W-:-:S03]  /*5e10*/  UMOV UR5, 0xffffffff ;  /* 0xffffffff00057882 */ /* 0x000fc60000000000 */
[----:B------:R-:W-:Y:S05]  /*5e20*/  BRA.DIV UR5, `(.L_x_113) ;  /* 0x00000012055c7947 */ /* 0x000fea000b800000 */
[----:B------:R-:W-:-:S13]  /*5e30*/  ELECT P0, URZ, PT ;  /* 0x00000000003f782f */ /* 0x000fda0003800000 */
.L_x_139:
[----:B------:R-:W0:Y:S01]  /*5e40*/  LDC R6, c[0x0][0x28c] ;  /* 0x0000a300ff067b82 */ /* 0x000e220000000800 */
[----:B------:R-:W-:Y:S01]  /*5e50*/  BSSY B1, `(.L_x_114) ;  /* 0x000003a000017945 */ /* 0x000fe20003800000 */
[----:B0-----:R-:W-:-:S13]  /*5e60*/  ISETP.LT.OR P0, PT, R6, 0x1, !P0 ;  /* 0x000000010600780c */ /* 0x001fda0004701670 */
[----:B------:R-:W-:Y:S05]  /*5e70*/  @P0 BRA `(.L_x_115) ;  /* 0x0000000000dc0947 */ /* 0x000fea0003800000 */
[----:B------:R-:W-:Y:S02]  /*5e80*/  IMAD R18, R18, 0x4, R11 ;  /* 0x0000000412127824 */ /* 0x000fe400078e020b */
[----:B------:R-:W-:Y:S02]  /*5e90*/  IMAD.SHL.U32 R19, R13, 0x40, RZ ;  /* 0x000000400d137824 */ /* 0x000fe400078e00ff */
[----:B------:R-:W-:Y:S02]  /*5ea0*/  IMAD.MOV.U32 R22, RZ, RZ, RZ ;  /* 0x000000ffff167224 */ /* 0x000fe400078e00ff */
[----:B------:R-:W-:Y:S02]  /*5eb0*/  IMAD.MOV.U32 R6, RZ, RZ, R12 ;  /* 0x000000ffff067224 */ /* 0x000fe400078e000c */
[----:B------:R-:W-:Y:S02]  /*5ec0*/  IMAD.MOV.U32 R7, RZ, RZ, R3 ;  /* 0x000000ffff077224 */ /* 0x000fe400078e0003 */
[----:B------:R-:W-:-:S02]  /*5ed0*/  IMAD.MOV.U32 R8, RZ, RZ, R17 ;  /* 0x000000ffff087224 */ /* 0x000fc400078e0011 */
[----:B------:R-:W-:-:S07]  /*5ee0*/  IMAD.SHL.U32 R20, R18, 0x20, RZ ;  /* 0x0000002012147824 */ /* 0x000fce00078e00ff */
.L_x_118:
[----:B------:R-:W0:Y:S01]  /*5ef0*/  S2UR UR5, SR_CgaCtaId ;  /* 0x00000000000579c3 */ /* 0x000e220000008800 */
[----:B------:R-:W-:Y:S02]  /*5f00*/  MOV R18, 0x400 ;  /* 0x0000040000127802 */ /* 0x000fe40000000f00 */
[----:B------:R-:W-:Y:S02]  /*5f10*/  SHF.L.U32 R9, R7, 0x1f, RZ ;  /* 0x0000001f07097819 */ /* 0x000fe400000006ff */
[----:B------:R-:W-:-:S13]  /*5f20*/  LOP3.LUT P1, RZ, R0, 0x7f, RZ, 0xc0, !PT ;  /* 0x0000007f00ff7812 */ /* 0x000fda000782c0ff */
[----:B------:R-:W1:Y:S01]  /*5f30*/  @!P1 LDC R13, c[0x0][0x500] ;  /* 0x00014000ff0d9b82 */ /* 0x000e620000000800 */
[----:B0-----:R-:W-:-:S05]  /*5f40*/  IMAD.U32 R11, RZ, RZ, UR5 ;  /* 0x00000005ff0b7e24 */ /* 0x001fca000f8e00ff */
[----:B------:R-:W-:-:S05]  /*5f50*/  LEA R21, R11, R18, 0x18 ;  /* 0x000000120b157211 */ /* 0x000fca00078ec0ff */
[----:B------:R-:W-:-:S04]  /*5f60*/  IMAD R18, R8, 0x8, R21 ;  /* 0x0000000808127824 */ /* 0x000fc800078e0215 */
[----:B------:R-:W0:Y:S02]  /*5f70*/  SYNCS.PHASECHK.TRANS64.TRYWAIT P0, [R18+URZ+0x48], R9 ;  /* 0x00004809120075a7 */ /* 0x000e24000800017f */
[----:B01----:R-:W-:Y:S05]  /*5f80*/  @!P0 BRA `(.L_x_116) ;  /* 0x0000001000248947 */ /* 0x003fea0003800000 */
.L_x_140:
[----:B0-----:R-:W-:Y:S01]  /*5f90*/  PRMT R9, R15, 0x9910, RZ ;  /* 0x000099100f097816 */ /* 0x001fe200000000ff */
[----:B------:R0:W-:Y:S03]  /*5fa0*/  @!P1 SYNCS.ARRIVE.TRANS64 RZ, [R18+URZ], R13 ;  /* 0x0000000d12ff99a7 */ /* 0x0001e6000800003f */
[----:B------:R-:W-:-:S13]  /*5fb0*/  ISETP.NE.AND P0, PT, R9, 0x2, PT ;  /* 0x000000020900780c */ /* 0x000fda0003f05270 */
[----:B0-----:R-:W-:Y:S05]  /*5fc0*/  @P0 BRA `(.L_x_117) ;  /* 0x0000000000040947 */ /* 0x001fea0003800000 */
[----:B------:R-:W-:Y:S01]  /*5fd0*/  BPT.TRAP 0x1 ;  /* 0x000000040000795c */ /* 0x000fe20000300000 */
.L_x_117:
[----:B------:R-:W-:Y:S01]  /*5fe0*/  IMAD R9, R8, 0x4, R11 ;  /* 0x0000000408097824 */ /* 0x000fe200078e020b */
[----:B------:R-:W-:Y:S01]  /*5ff0*/  R2UR UR9, R18 ;  /* 0x00000000120972ca */ /* 0x000fe200000e0000 */
[----:B------:R-:W-:Y:S01]  /*6000*/  VIADD R6, R6, 0xffffffff ;  /* 0xffffffff06067836 */ /* 0x000fe20000000000 */
[----:B------:R-:W-:Y:S01]  /*6010*/  UIADD3 UR6, UP0, UR24, 0xf0, URZ ;  /* 0x000000f018067890 */ /* 0x000fe2000ff1e03f */
[--C-:B------:R-:W-:Y:S01]  /*6020*/  IMAD.U32 R9, R9, 0x1000, R21.reuse ;  /* 0x0000100009097824 */ /* 0x100fe200078e0015 */
[----:B------:R-:W-:Y:S01]  /*6030*/  R2UR UR11, R20 ;  /* 0x00000000140b72ca */ /* 0x000fe200000e0000 */
[----:B------:R-:W-:Y:S01]  /*6040*/  IMAD R21, R8, 0x2000, R21 ;  /* 0x0000200008157824 */ /* 0x000fe200078e0215 */
[----:B------:R-:W-:Y:S01]  /*6050*/  R2UR UR10, R22 ;  /* 0x00000000160a72ca */ /* 0x000fe200000e0000 */
[----:B------:R-:W-:Y:S01]  /*6060*/  UIADD3 UR26, UP1, UR24, 0x1f0, URZ ;  /* 0x000001f0181a7890 */ /* 0x000fe2000ff3e03f */
[----:B------:R-:W-:Y:S01]  /*6070*/  R2UR UR5, R9 ;  /* 0x00000000090572ca */ /* 0x000fe200000e0000 */
[----:B------:R-:W-:Y:S01]  /*6080*/  UIADD3.X UR7, URZ, UR25, URZ, UP0, !UPT ;  /* 0x000000193f077290 */ /* 0x000fe200087fe43f */
[----:B------:R-:W-:Y:S01]  /*6090*/  R2UR UR8, R21 ;  /* 0x00000000150872ca */ /* 0x000fe200000e0000 */
[----:B------:R-:W-:Y:S01]  /*60a0*/  VIADD R8, R8, 0x1 ;  /* 0x0000000108087836 */ /* 0x000fe20000000000 */
[----:B------:R-:W-:Y:S01]  /*60b0*/  R2UR UR12, R16 ;  /* 0x00000000100c72ca */ /* 0x000fe200000e0000 */
[----:B------:R-:W-:Y:S01]  /*60c0*/  UIADD3.X UR27, URZ, UR25, URZ, UP1, !UPT ;  /* 0x000000193f1b7290 */ /* 0x000fe20008ffe43f */
[----:B------:R-:W-:Y:S01]  /*60d0*/  R2UR UR19, R19 ;  /* 0x00000000131372ca */ /* 0x000fe200000e0000 */
[----:B------:R-:W-:Y:S01]  /*60e0*/  UMOV UR20, 0xf0000 ;  /* 0x000f000000147882 */ /* 0x000fe20000000000 */
[----:B------:R-:W-:Y:S01]  /*60f0*/  ISETP.GT.AND P1, PT, R6, 0x1, PT ;  /* 0x000000010600780c */ /* 0x000fe20003f24270 */
[----:B------:R-:W-:Y:S01]  /*6100*/  UMOV UR14, 0x0 ;  /* 0x00000000000e7882 */ /* 0x000fe20000000000 */
[----:B------:R-:W-:Y:S01]  /*6110*/  UMOV UR15, 0x10000000 ;  /* 0x10000000000f7882 */ /* 0x000fe20000000000 */
[----:B------:R-:W-:Y:S01]  /*6120*/  ISETP.NE.AND P0, PT, R8, 0x9, PT ;  /* 0x000000090800780c */ /* 0x000fe20003f05270 */
[----:B------:R-:W-:Y:S01]  /*6130*/  VIADD R22, R22, 0x80 ;  /* 0x0000008016167836 */ /* 0x000fe20000000000 */
[----:B------:R-:W-:-:S02]  /*6140*/  UIADD3 UR5, UR5, 0x180, URZ ;  /* 0x0000018005057890 */ /* 0x000fc4000fffe03f */
[----:B------:R-:W-:Y:S01]  /*6150*/  UIADD3 UR16, UR8, 0x24180, URZ ;  /* 0x0002418008107890 */ /* 0x000fe2000fffe03f */
[----:B------:R-:W-:Y:S02]  /*6160*/  SEL R18, RZ, 0x1, P0 ;  /* 0x00000001ff127807 */ /* 0x000fe40000000000 */
[----:B------:R-:W-:Y:S02]  /*6170*/  SEL R8, R8, RZ, P0 ;  /* 0x000000ff08087207 */ /* 0x000fe40000000000 */
[----:B------:R-:W-:Y:S01]  /*6180*/  UMOV UR8, UR5 ;  /* 0x0000000500087c82 */ /* 0x000fe20008000000 */
[----:B------:R-:W-:Y:S01]  /*6190*/  LOP3.LUT R7, R7, R18, RZ, 0x3c, !PT ;  /* 0x0000001207077212 */ /* 0x000fe200078e3cff */
[----:B------:R0:W-:Y:S02]  /*61a0*/  UTMALDG.3D.MULTICAST [UR8], [UR6], UR20, desc[UR14] ;  /* 0x00000e08060073b4 */ /* 0x0001e40008011814 */
[----:B0-----:R-:W-:Y:S01]  /*61b0*/  UMOV UR8, UR16 ;  /* 0x0000001000087c82 */ /* 0x001fe20008000000 */
[----:B------:R-:W-:-:S02]  /*61c0*/  UMOV UR11, UR19 ;  /* 0x00000013000b7c82 */ /* 0x000fc40008000000 */
[----:B------:R0:W-:Y:S02]  /*61d0*/  UTMALDG.3D [UR8], [UR26], desc[UR14] ;  /* 0x00000e081a0075b4 */ /* 0x0001e40008011000 */
[----:B0-----:R-:W-:Y:S05]  /*61e0*/  @P1 BRA `(.L_x_118) ;  /* 0xfffffffc00401947 */ /* 0x001fea000383ffff */
.L_x_115:
[----:B------:R-:W-:Y:S05]  /*61f0*/  BSYNC B1 ;  /* 0x0000000000017941 */ /* 0x000fea0003800000 */
.L_x_114:
[----:B------:R-:W-:Y:S01]  /*6200*/  LOP3.LUT P1, RZ, R14, 0xff, RZ, 0xc0, !PT ;  /* 0x000000ff0eff7812 */ /* 0x000fe2000782c0ff */
[C---:B------:R-:W-:Y:S01]  /*6210*/  IMAD.IADD R17, R10.reuse, 0x1, R17 ;  /* 0x000000010a117824 */ /* 0x040fe200078e0211 */
[----:B------:R-:W-:Y:S01]  /*6220*/  ULDC.64 UR6, c[0x0][0x650] ;  /* 0x0001940000067ab9 */ /* 0x000fe20000000a00 */
[C---:B------:R-:W-:Y:S01]  /*6230*/  ISETP.GE.U32.AND P2, PT, R10.reuse, 0x9, PT ;  /* 0x000000090a00780c */ /* 0x040fe20003f46070 */
[----:B------:R-:W-:Y:S01]  /*6240*/  BSSY B1, `(.L_x_119) ;  /* 0x0000069000017945 */ /* 0x000fe20003800000 */
[----:B------:R-:W-:Y:S01]  /*6250*/  IMAD.MOV.U32 R18, RZ, RZ, -0x1 ;  /* 0xffffffffff127424 */ /* 0x000fe200078e00ff */
[----:B------:R-:W-:Y:S01]  /*6260*/  ISETP.GT.U32.AND P0, PT, R17, 0x8, PT ;  /* 0x000000081100780c */ /* 0x000fe20003f04070 */
[----:B------:R-:W-:Y:S01]  /*6270*/  IMAD.MOV.U32 R13, RZ, RZ, -0x1 ;  /* 0xffffffffff0d7424 */ /* 0x000fe200078e00ff */
[----:B------:R-:W-:Y:S01]  /*6280*/  PRMT R14, RZ, 0x7610, R14 ;  /* 0x00007610ff0e7816 */ /* 0x000fe2000000000e */
[----:B------:R-:W-:Y:S01]  /*6290*/  IMAD.MOV.U32 R16, RZ, RZ, -0x1 ;  /* 0xffffffffff107424 */ /* 0x000fe200078e00ff */
[----:B------:R-:W-:-:S03]  /*62a0*/  ISETP.LT.U32.AND P0, PT, R10, 0x9, P0 ;  /* 0x000000090a00780c */ /* 0x000fc60000701070 */
[----:B------:R-:W0:Y:S01]  /*62b0*/  @P1 S2R R11, SR_CgaCtaId ;  /* 0x00000000000b1919 */ /* 0x000e220000008800 */
[----:B------:R-:W-:-:S04]  /*62c0*/  @P1 MOV R6, 0x400 ;  /* 0x0000040000061802 */ /* 0x000fc80000000f00 */
[----:B0-----:R-:W-:Y:S01]  /*62d0*/  @P1 LEA R8, R11, R6, 0x18 ;  /* 0x000000060b081211 */ /* 0x001fe200078ec0ff */
[----:B------:R-:W-:Y:S01]  /*62e0*/  IMAD.WIDE.U32 R6, R17, 0x38e38e39, RZ ;  /* 0x38e38e3911067825 */ /* 0x000fe200078e00ff */
[----:B------:R-:W-:Y:S02]  /*62f0*/  SEL R6, RZ, 0x1, !P0 ;  /* 0x00000001ff067807 */ /* 0x000fe40004000000 */
[----:B------:R0:W-:Y:S01]  /*6300*/  @P1 SYNCS.ARRIVE.TRANS64.A1T0 RZ, [R8+URZ+0xa8], RZ ;  /* 0x0000a8ff08ff19a7 */ /* 0x0001e2000810003f */
[----:B------:R-:W-:Y:S02]  /*6310*/  IADD3 R4, P1, R4, UR22, RZ ;  /* 0x0000001604047c10 */ /* 0x000fe4000ff3e0ff */
[----:B------:R-:W-:Y:S02]  /*6320*/  LOP3.LUT R3, R3, R6, RZ, 0x3c, !PT ;  /* 0x0000000603037212 */ /* 0x000fe400078e3cff */
[----:B------:R-:W-:Y:S02]  /*6330*/  IADD3.X R5, R5, UR13, RZ, P1, !PT ;  /* 0x0000000d05057c10 */ /* 0x000fe40008ffe4ff */
[----:B------:R-:W-:-:S02]  /*6340*/  ISETP.GE.U32.AND P0, PT, R4, UR6, PT ;  /* 0x0000000604007c0c */ /* 0x000fc4000bf06070 */
[----:B0-----:R-:W-:Y:S02]  /*6350*/  SHF.R.U32.HI R8, RZ, 0x1, R7 ;  /* 0x00000001ff087819 */ /* 0x001fe40000011607 */
[----:B------:R-:W-:Y:S02]  /*6360*/  ISETP.GE.U32.AND.EX P0, PT, R5, UR7, PT, P0 ;  /* 0x0000000705007c0c */ /* 0x000fe4000bf06100 */
[----:B------:R-:W-:Y:S01]  /*6370*/  @P2 LOP3.LUT R3, R3, 0x1, R8, 0x78, !PT ;  /* 0x0000000103032812 */ /* 0x000fe200078e7808 */
[----:B------:R-:W-:Y:S01]  /*6380*/  IMAD R17, R8, -0x9, R17 ;  /* 0xfffffff708117824 */ /* 0x000fe200078e0211 */
[----:B------:R-:W-:-:S09]  /*6390*/  PRMT R6, RZ, 0x7610, R6 ;  /* 0x00007610ff067816 */ /* 0x000fd20000000006 */
[----:B------:R-:W-:Y:S05]  /*63a0*/  @P0 BRA `(.L_x_120) ;  /* 0x0000000400480947 */ /* 0x000fea0003800000 */
[----:B------:R-:W0:Y:S01]  /*63b0*/  S2R R18, SR_CTAID.X ;  /* 0x0000000000127919 */ /* 0x000e220000002500 */
[----:B------:R-:W-:Y:S01]  /*63c0*/  ULDC.64 UR6, c[0x0][0x628] ;  /* 0x00018a0000067ab9 */ /* 0x000fe20000000a00 */
[----:B------:R-:W1:Y:S01]  /*63d0*/  LDC R19, c[0x0][0x144] ;  /* 0x00005100ff137b82 */ /* 0x000e620000000800 */
[----:B------:R-:W-:Y:S01]  /*63e0*/  ISETP.NE.U32.AND P0, PT, RZ, UR6, PT ;  /* 0x00000006ff007c0c */ /* 0x000fe2000bf05070 */
[----:B------:R-:W2:Y:S01]  /*63f0*/  S2R R13, SR_CTAID.Y ;  /* 0x00000000000d7919 */ /* 0x000ea20000002600 */
[----:B------:R-:W-:Y:S01]  /*6400*/  ULDC UR8, c[0x0][0x630] ;  /* 0x00018c0000087ab9 */ /* 0x000fe20000000800 */
[----:B------:R-:W-:Y:S01]  /*6410*/  ULDC UR9, c[0x0][0x150] ;  /* 0x0000540000097ab9 */ /* 0x000fe20000000800 */
[----:B------:R-:W-:Y:S01]  /*6420*/  ISETP.NE.AND.EX P0, PT, RZ, UR7, PT, P0 ;  /* 0x00000007ff007c0c */ /* 0x000fe2000bf05300 */
[----:B------:R-:W-:Y:S02]  /*6430*/  IMAD.MOV.U32 R6, RZ, RZ, R4 ;  /* 0x000000ffff067224 */ /* 0x000fe400078e0004 */
[----:B------:R-:W-:Y:S01]  /*6440*/  IMAD.MOV.U32 R7, RZ, RZ, R5 ;  /* 0x000000ffff077224 */ /* 0x000fe200078e0005 */
[----:B0-----:R-:W-:-:S09]  /*6450*/  I2FP.F32.U32 R20, R18 ;  /* 0x0000001200147245 */ /* 0x001fd20000201000 */
[----:B------:R-:W-:Y:S05]  /*6460*/  @!P0 BRA `(.L_x_121) ;  /* 0x0000000000288947 */ /* 0x000fea0003800000 */
[----:B------:R-:W-:Y:S02]  /*6470*/  ULDC UR5, c[0x0][0x634] ;  /* 0x00018d0000057ab9 */ /* 0x000fe40000000800 */
[----:B------:R-:W-:-:S05]  /*6480*/  IADD3 R7, P0, R4, UR5, RZ ;  /* 0x0000000504077c10 */ /* 0x000fca000ff1e0ff */
[----:B------:R-:W-:-:S04]  /*6490*/  IMAD.X R21, RZ, RZ, R5, P0 ;  /* 0x000000ffff157224 */ /* 0x000fc800000e0605 */
[----:B------:R-:W-:-:S04]  /*64a0*/  IMAD.WIDE.U32 R8, R21, UR6, RZ ;  /* 0x0000000615087c25 */ /* 0x000fc8000f8e00ff */
[----:B------:R-:W-:-:S04]  /*64b0*/  IMAD.WIDE.U32 R8, P0, R7, UR7, R8 ;  /* 0x0000000707087c25 */ /* 0x000fc8000f800008 */
[----:B------:R-:W-:-:S04]  /*64c0*/  IMAD.WIDE.U32 R6, R7, UR6, RZ ;  /* 0x0000000607067c25 */ /* 0x000fc8000f8e00ff */
[----:B------:R-:W-:Y:S01]  /*64d0*/  IMAD.MOV.U32 R6, RZ, RZ, R9 ;  /* 0x000000ffff067224 */ /* 0x000fe200078e0009 */
[----:B------:R-:W-:Y:S01]  /*64e0*/  IADD3 RZ, P1, R7, R8, RZ ;  /* 0x0000000807ff7210 */ /* 0x000fe20007f3e0ff */
[----:B------:R-:W-:-:S04]  /*64f0*/  IMAD.X R7, RZ, RZ, RZ, P0 ;  /* 0x000000ffff077224 */ /* 0x000fc800000e06ff */
[----:B------:R-:W-:-:S08]  /*6500*/  IMAD.WIDE.U32.X R6, R21, UR7, R6, P1 ;  /* 0x0000000715067c25 */ /* 0x000fd000088e0406 */
.L_x_121:
[----:B------:R-:W-:Y:S01]  /*6510*/  FMUL R20, R20, UR9 ;  /* 0x0000000914147c20 */ /* 0x000fe20008400000 */
[--C-:B------:R-:W-:Y:S01]  /*6520*/  SHF.R.U64 R16, R6, UR8, R7.reuse ;  /* 0x0000000806107c19 */ /* 0x100fe20008001207 */
[----:B------:R-:W-:Y:S01]  /*6530*/  ULDC.64 UR6, c[0x0][0x620] ;  /* 0x0001880000067ab9 */ /* 0x000fe20000000a00 */
[----:B------:R-:W-:Y:S01]  /*6540*/  SHF.R.U32.HI R6, RZ, UR8, R7 ;  /* 0x00000008ff067c19 */ /* 0x000fe20008011607 */
[----:B------:R-:W-:Y:S01]  /*6550*/  ULDC.64 UR8, c[0x0][0x640] ;  /* 0x0001900000087ab9 */ /* 0x000fe20000000a00 */
[----:B------:R-:W-:Y:S01]  /*6560*/  IADD3 R7, P0, RZ, -R16, RZ ;  /* 0x80000010ff077210 */ /* 0x000fe20007f1e0ff */
[----:B------:R-:W0:Y:S01]  /*6570*/  F2I.U32.TRUNC.NTZ R20, R20 ;  /* 0x0000001400147305 */ /* 0x000e22000020f000 */
[----:B------:R-:W3:Y:S01]  /*6580*/  LDC R22, c[0x0][0x148] ;  /* 0x00005200ff167b82 */ /* 0x000ee20000000800 */
[----:B------:R-:W-:Y:S02]  /*6590*/  ULDC UR5, c[0x0][0x618] ;  /* 0x0001860000057ab9 */ /* 0x000fe40000000800 */
[----:B------:R-:W-:Y:S01]  /*65a0*/  IMAD.X R6, RZ, RZ, ~R6, P0 ;  /* 0x000000ffff067224 */ /* 0x000fe200000e0e06 */
[----:B------:R-:W-:-:S03]  /*65b0*/  ISETP.NE.U32.AND P0, PT, RZ, UR8, PT ;  /* 0x00000008ff007c0c */ /* 0x000fc6000bf05070 */
[----:B------:R-:W-:Y:S01]  /*65c0*/  IMAD R6, R6, UR6, RZ ;  /* 0x0000000606067c24 */ /* 0x000fe2000f8e02ff */
[----:B------:R-:W-:-:S03]  /*65d0*/  ISETP.NE.AND.EX P0, PT, RZ, UR9, PT, P0 ;  /* 0x00000009ff007c0c */ /* 0x000fc6000bf05300 */
[C---:B------:R-:W-:Y:S02]  /*65e0*/  IMAD R9, R7.reuse, UR7, R6 ;  /* 0x0000000707097c24 */ /* 0x040fe4000f8e0206 */
[----:B------:R-:W-:Y:S01]  /*65f0*/  IMAD.WIDE.U32 R6, R7, UR6, R4 ;  /* 0x0000000607067c25 */ /* 0x000fe2000f8e0004 */
[----:B------:R-:W-:-:S03]  /*6600*/  ULDC UR6, c[0x0][0x154] ;  /* 0x0000550000067ab9 */ /* 0x000fc60000000800 */
[----:B0-----:R-:W-:Y:S02]  /*6610*/  IMAD.MOV R8, RZ, RZ, -R20 ;  /* 0x000000ffff087224 */ /* 0x001fe400078e0a14 */
[----:B------:R-:W-:Y:S02]  /*6620*/  IMAD.IADD R7, R7, 0x1, R9 ;  /* 0x0000000107077824 */ /* 0x000fe400078e0209 */
[----:B-1----:R-:W-:Y:S01]  /*6630*/  IMAD R18, R19, R8, R18 ;  /* 0x0000000813127224 */ /* 0x002fe200078e0212 */
[----:B--2---:R-:W-:Y:S02]  /*6640*/  I2FP.F32.U32 R8, R13 ;  /* 0x0000000d00087245 */ /* 0x004fe40000201000 */
[--C-:B------:R-:W-:Y:S02]  /*6650*/  SHF.R.U64 R19, R6, UR5, R7.reuse ;  /* 0x0000000506137c19 */ /* 0x100fe40008001207 */
[----:B------:R-:W-:Y:S01]  /*6660*/  SHF.R.U32.HI R6, RZ, UR5, R7 ;  /* 0x00000005ff067c19 */ /* 0x000fe20008011607 */
[----:B------:R-:W-:Y:S01]  /*6670*/  FMUL R8, R8, UR6 ;  /* 0x0000000608087c20 */ /* 0x000fe20008400000 */
[----:B------:R-:W-:-:S02]  /*6680*/  ULDC UR5, c[0x0][0x608] ;  /* 0x0001820000057ab9 */ /* 0x000fc40000000800 */
[--C-:B------:R-:W-:Y:S01]  /*6690*/  SHF.R.U64 R21, R19, UR5, R6.reuse ;  /* 0x0000000513157c19 */ /* 0x100fe20008001206 */
[----:B------:R0:W1:Y:S01]  /*66a0*/  F2I.U32.TRUNC.NTZ R24, R8 ;  /* 0x0000000800187305 */ /* 0x000062000020f000 */
[----:B------:R-:W-:Y:S01]  /*66b0*/  SHF.R.U32.HI R6, RZ, UR5, R6 ;  /* 0x00000005ff067c19 */ /* 0x000fe20008011606 */
[----:B------:R-:W-:-:S03]  /*66c0*/  ULDC UR5, c[0x0][0x658] ;  /* 0x0001960000057ab9 */ /* 0x000fc60000000800 */
[--C-:B------:R-:W-:Y:S02]  /*66d0*/  SHF.R.U64 R20, R21, UR5, R6.reuse ;  /* 0x0000000515147c19 */ /* 0x100fe40008001206 */
[----:B------:R-:W-:-:S03]  /*66e0*/  SHF.R.U32.HI R23, RZ, UR5, R6 ;  /* 0x00000005ff177c19 */ /* 0x000fc60008011606 */
[----:B------:R-:W-:Y:S02]  /*66f0*/  IMAD.MOV.U32 R6, RZ, RZ, R20 ;  /* 0x000000ffff067224 */ /* 0x000fe400078e0014 */
[----:B------:R-:W-:Y:S01]  /*6700*/  IMAD.MOV.U32 R7, RZ, RZ, R23 ;  /* 0x000000ffff077224 */ /* 0x000fe200078e0017 */
[----:B0-----:R-:W-:Y:S06]  /*6710*/  @!P0 BRA `(.L_x_122) ;  /* 0x0000000000288947 */ /* 0x001fec0003800000 */
        /* <DEDUP_REMOVED lines=10> */
.L_x_122:
[----:B------:R-:W-:Y:S01]  /*67c0*/  ULDC UR5, c[0x0][0x648] ;  /* 0x0001920000057ab9 */ /* 0x000fe20000000800 */
[----:B------:R-:W-:Y:S01]  /*67d0*/  LOP3.LUT R21, R21, UR17, RZ, 0xc0, !PT ;  /* 0x0000001115157c12 */ /* 0x000fe2000f8ec0ff */
[----:B-1----:R-:W-:Y:S01]  /*67e0*/  IMAD.MOV R24, RZ, RZ, -R24 ;  /* 0x000000ffff187224 */ /* 0x002fe200078e0a18 */
[----:B------:R-:W-:Y:S01]  /*67f0*/  SHF.R.U64 R6, R6, UR5, R7 ;  /* 0x0000000506067c19 */ /* 0x000fe20008001207 */
[----:B------:R-:W-:Y:S01]  /*6800*/  ULDC UR5, c[0x0][0x638] ;  /* 0x00018e0000057ab9 */ /* 0x000fe20000000800 */
[----:B------:R-:W-:Y:S01]  /*6810*/  LOP3.LUT R19, R19, UR4, RZ, 0xc0, !PT ;  /* 0x0000000413137c12 */ /* 0x000fe2000f8ec0ff */
[----:B---3--:R-:W-:Y:S01]  /*6820*/  @P4 IMAD R18, R22, R24, R13 ;  /* 0x0000001816124224 */ /* 0x008fe200078e020d */
[----:B------:R-:W-:Y:S01]  /*6830*/  ULDC UR6, c[0x0][0x610] ;  /* 0x0001840000067ab9 */ /* 0x000fe20000000800 */
[----:B------:R-:W-:Y:S02]  /*6840*/  IMAD.MOV R7, RZ, RZ, -R6 ;  /* 0x000000ffff077224 */ /* 0x000fe400078e0a06 */
[----:B------:R-:W-:-:S02]  /*6850*/  IMAD R21, R6, UR18, R21 ;  /* 0x0000001206157c24 */ /* 0x000fc4000f8e0215 */
[----:B------:R-:W-:Y:S01]  /*6860*/  IMAD R20, R7, UR5, R20 ;  /* 0x0000000507147c24 */ /* 0x000fe2000f8e0214 */
[----:B------:R-:W-:Y:S01]  /*6870*/  ULDC UR5, c[0x0][0x600] ;  /* 0x0001800000057ab9 */ /* 0x000fe20000000800 */
[----:B------:R-:W-:Y:S02]  /*6880*/  IMAD R18, R21, UR6, R18 ;  /* 0x0000000615127c24 */ /* 0x000fe4000f8e0212 */
[----:B------:R-:W-:Y:S02]  /*6890*/  IMAD R7, R20, UR5, R19 ;  /* 0x0000000514077c24 */ /* 0x000fe4000f8e0213 */
[----:B------:R-:W-:-:S03]  /*68a0*/  IMAD.MOV.U32 R6, RZ, RZ, 0x1 ;  /* 0x00000001ff067424 */ /* 0x000fc600078e00ff */
[----:B------:R-:W-:Y:S02]  /*68b0*/  SEL R13, R7, R18, !P4 ;  /* 0x00000012070d7207 */ /* 0x000fe40006000000 */
[----:B------:R-:W-:-:S07]  /*68c0*/  SEL R18, R18, R7, !P4 ;  /* 0x0000000712127207 */ /* 0x000fce0006000000 */
.L_x_120:
[----:B------:R-:W-:Y:S05]  /*68d0*/  BSYNC B1 ;  /* 0x0000000000017941 */ /* 0x000fea0003800000 */
.L_x_119:
[----:B------:R-:W-:-:S13]  /*68e0*/  LOP3.LUT P0, RZ, R6, 0xff, RZ, 0xc0, !PT ;  /* 0x000000ff06ff7812 */ /* 0x000fda000780c0ff */
[----:B------:R-:W-:Y:S05]  /*68f0*/  @P0 BRA `(.L_x_123) ;  /* 0xfffffff400440947 */ /* 0x000fea000383ffff */
[----:B------:R-:W-:Y:S05]  /*6900*/  BSYNC B0 ;  /* 0x0000000000007941 */ /* 0x000fea0003800000 */
.L_x_112:
[----:B------:R-:W-:-:S03]  /*6910*/  UMOV UR5, 0xffffffff ;  /* 0xffffffff00057882 */ /* 0x000fc60000000000 */
[----:B------:R-:W-:Y:S05]  /*6920*/  BRA.DIV UR5, `(.L_x_124) ;  /* 0x0000000605d07947 */ /* 0x000fea000b800000 */
[----:B------:R-:W-:-:S13]  /*6930*/  ELECT P0, URZ, PT ;  /* 0x00000000003f782f */ /* 0x000fda0003800000 */
.L_x_143:
[----:B------:R-:W-:Y:S04]  /*6940*/  BSSY B0, `(.L_x_125) ;  /* 0x0000058000007945 */ /* 0x000fe80003800000 */
[----:B------:R-:W-:Y:S05]  /*6950*/  @!P0 BRA `(.L_x_126) ;  /* 0x0000000400588947 */ /* 0x000fea0003800000 */
[----:B------:R-:W-:-:S04]  /*6960*/  LOP3.LUT R2, R2, 0x2, RZ, 0xfc, !PT ;  /* 0x0000000202027812 */ /* 0x000fc800078efcff */
[----:B------:R-:W-:-:S13]  /*6970*/  ISETP.NE.AND P0, PT, R2, 0x3, PT ;  /* 0x000000030200780c */ /* 0x000fda0003f05270 */
[----:B------:R-:W-:Y:S05]  /*6980*/  @!P0 BRA `(.L_x_127) ;  /* 0x0000000000048947 */ /* 0x000fea0003800000 */
[----:B------:R-:W-:Y:S01]  /*6990*/  BPT.TRAP 0x1 ;  /* 0x000000040000795c */ /* 0x000fe20000300000 */
.L_x_127:
[----:B------:R-:W0:Y:S01]  /*69a0*/  S2R R5, SR_CgaCtaId ;  /* 0x0000000000057919 */ /* 0x000e220000008800 */
[----:B------:R-:W-:Y:S02]  /*69b0*/  MOV R0, 0x400 ;  /* 0x0000040000007802 */ /* 0x000fe40000000f00 */
[----:B------:R-:W-:Y:S02]  /*69c0*/  SHF.L.U32 R4, R3, 0x1f, RZ ;  /* 0x0000001f03047819 */ /* 0x000fe400000006ff */
[----:B0-----:R-:W-:-:S05]  /*69d0*/  LEA R0, R5, R0, 0x18 ;  /* 0x0000000005007211 */ /* 0x001fca00078ec0ff */
[----:B------:R-:W-:-:S04]  /*69e0*/  VIADD R0, R0, 0x48 ;  /* 0x0000004800007836 */ /* 0x000fc80000000000 */
[C---:B------:R-:W-:Y:S02]  /*69f0*/  IMAD R7, R17.reuse, 0x8, R0 ;  /* 0x0000000811077824 */ /* 0x040fe400078e0200 */
[----:B------:R-:W-:Y:S02]  /*6a00*/  VIADD R17, R17, 0x1 ;  /* 0x0000000111117836 */ /* 0x000fe40000000000 */
[----:B------:R-:W0:Y:S03]  /*6a10*/  SYNCS.PHASECHK.TRANS64.TRYWAIT P0, [R7+URZ], R4 ;  /* 0x00000004070075a7 */ /* 0x000e26000800017f */
[----:B------:R-:W-:-:S04]  /*6a20*/  ISETP.NE.AND P1, PT, R17, 0x9, PT ;  /* 0x000000091100780c */ /* 0x000fc80003f25270 */
[----:B------:R-:W-:Y:S02]  /*6a30*/  SEL R2, RZ, 0x1, P1 ;  /* 0x00000001ff027807 */ /* 0x000fe40000800000 */
[----:B------:R-:W-:Y:S02]  /*6a40*/  SEL R17, R17, RZ, P1 ;  /* 0x000000ff11117207 */ /* 0x000fe40000800000 */
[----:B------:R-:W-:-:S03]  /*6a50*/  LOP3.LUT R6, R3, R2, RZ, 0x3c, !PT ;  /* 0x0000000203067212 */ /* 0x000fc600078e3cff */
[----:B------:R-:W-:Y:S01]  /*6a60*/  IMAD R8, R17, 0x8, R0 ;  /* 0x0000000811087824 */ /* 0x000fe200078e0200 */
[----:B------:R-:W-:Y:S01]  /*6a70*/  SHF.L.U32 R5, R6, 0x1f, RZ ;  /* 0x0000001f06057819 */ /* 0x000fe200000006ff */
[----:B0-----:R-:W-:Y:S06]  /*6a80*/  @!P0 BRA `(.L_x_128) ;  /* 0x0000000400988947 */ /* 0x001fec0003800000 */
.L_x_144:
[----:B------:R-:W1:Y:S01]  /*6a90*/  SYNCS.PHASECHK.TRANS64.TRYWAIT P0, [R8+URZ], R5 ;  /* 0x00000005080075a7 */ /* 0x000e62000800017f */
[----:B------:R-:W-:-:S05]  /*6aa0*/  VIADD R2, R17, 0x1 ;  /* 0x0000000111027836 */ /* 0x000fca0000000000 */
[----:B------:R-:W-:-:S04]  /*6ab0*/  ISETP.NE.AND P1, PT, R2, 0x9, PT ;  /* 0x000000090200780c */ /* 0x000fc80003f25270 */
[----:B------:R-:W-:Y:S02]  /*6ac0*/  SEL R3, RZ, 0x1, P1 ;  /* 0x00000001ff037807 */ /* 0x000fe40000800000 */
[----:B0-----:R-:W-:Y:S02]  /*6ad0*/  SEL R7, R2, RZ, P1 ;  /* 0x000000ff02077207 */ /* 0x001fe40000800000 */
[----:B------:R-:W-:-:S03]  /*6ae0*/  LOP3.LUT R6, R6, R3, RZ, 0x3c, !PT ;  /* 0x0000000306067212 */ /* 0x000fc600078e3cff */
[----:B------:R-:W-:Y:S01]  /*6af0*/  IMAD R9, R7, 0x8, R0 ;  /* 0x0000000807097824 */ /* 0x000fe200078e0200 */
[----:B------:R-:W-:Y:S01]  /*6b00*/  SHF.L.U32 R4, R6, 0x1f, RZ ;  /* 0x0000001f06047819 */ /* 0x000fe200000006ff */
[----:B-1----:R-:W-:Y:S06]  /*6b10*/  @!P0 BRA `(.L_x_129) ;  /* 0x0000000400888947 */ /* 0x002fec0003800000 */
.L_x_145:
[----:B------:R-:W1:Y:S01]  /*6b20*/  SYNCS.PHASECHK.TRANS64.TRYWAIT P0, [R9+URZ], R4 ;  /* 0x00000004090075a7 */ /* 0x000e62000800017f */
[----:B------:R-:W-:-:S05]  /*6b30*/  VIADD R2, R7, 0x1 ;  /* 0x0000000107027836 */ /* 0x000fca0000000000 */
[----:B------:R-:W-:-:S04]  /*6b40*/  ISETP.NE.AND P1, PT, R2, 0x9, PT ;  /* 0x000000090200780c */ /* 0x000fc80003f25270 */
[----:B------:R-:W-:Y:S02]  /*6b50*/  SEL R3, RZ, 0x1, P1 ;  /* 0x00000001ff037807 */ /* 0x000fe40000800000 */
[----:B------:R-:W-:Y:S02]  /*6b60*/  SEL R7, R2, RZ, P1 ;  /* 0x000000ff02077207 */ /* 0x000fe40000800000 */
[----:B------:R-:W-:-:S03]  /*6b70*/  LOP3.LUT R6, R6, R3, RZ, 0x3c, !PT ;  /* 0x0000000306067212 */ /* 0x000fc600078e3cff */
[----:B0-----:R-:W-:Y:S01]  /*6b80*/  IMAD R8, R7, 0x8, R0 ;  /* 0x0000000807087824 */ /* 0x001fe200078e0200 */
[----:B------:R-:W-:Y:S01]  /*6b90*/  SHF.L.U32 R5, R6, 0x1f, RZ ;  /* 0x0000001f06057819 */ /* 0x000fe200000006ff */
[----:B-1----:R-:W-:Y:S06]  /*6ba0*/  @!P0 BRA `(.L_x_130) ;  /* 0x0000000400788947 */ /* 0x002fec0003800000 */
.L_x_146:
        /* <DEDUP_REMOVED lines=9> */
.L_x_147:
        /* <DEDUP_REMOVED lines=9> */
.L_x_148:
        /* <DEDUP_REMOVED lines=9> */
.L_x_149:
[----:B------:R-:W1:Y:S01]  /*6d60*/  SYNCS.PHASECHK.TRANS64.TRYWAIT P0, [R9+URZ], R4 ;  /* 0x00000004090075a7 */ /* 0x000e62000800017f */
[----:B------:R-:W-:-:S05]  /*6d70*/  VIADD R2, R7, 0x1 ;  /* 0x0000000107027836 */ /* 0x000fca0000000000 */
[----:B------:R-:W-:-:S04]  /*6d80*/  ISETP.NE.AND P1, PT, R2, 0x9, PT ;  /* 0x000000090200780c */ /* 0x000fc80003f25270 */
[----:B------:R-:W-:Y:S02]  /*6d90*/  SEL R3, RZ, 0x1, P1 ;  /* 0x00000001ff037807 */ /* 0x000fe40000800000 */
[----:B------:R-:W-:Y:S02]  /*6da0*/  SEL R7, R2, RZ, P1 ;  /* 0x000000ff02077207 */ /* 0x000fe40000800000 */
[----:B------:R-:W-:-:S03]  /*6db0*/  LOP3.LUT R11, R6, R3, RZ, 0x3c, !PT ;  /* 0x00000003060b7212 */ /* 0x000fc600078e3cff */
[----:B------:R-:W-:Y:S01]  /*6dc0*/  IMAD R6, R7, 0x8, R0 ;  /* 0x0000000807067824 */ /* 0x000fe200078e0200 */
[----:B0-----:R-:W-:Y:S01]  /*6dd0*/  SHF.L.U32 R5, R11, 0x1f, RZ ;  /* 0x0000001f0b057819 */ /* 0x001fe200000006ff */
[----:B-1----:R-:W-:Y:S06]  /*6de0*/  @!P0 BRA `(.L_x_134) ;  /* 0x0000000400388947 */ /* 0x002fec0003800000 */
.L_x_150:
[----:B------:R-:W1:Y:S01]  /*6df0*/  SYNCS.PHASECHK.TRANS64.TRYWAIT P0, [R6+URZ], R5 ;  /* 0x00000005060075a7 */ /* 0x000e62000800017f */
[----:B------:R-:W-:-:S05]  /*6e00*/  VIADD R2, R7, 0x1 ;  /* 0x0000000107027836 */ /* 0x000fca0000000000 */
[----:B------:R-:W-:-:S04]  /*6e10*/  ISETP.NE.AND P1, PT, R2, 0x9, PT ;  /* 0x000000090200780c */ /* 0x000fc80003f25270 */
[----:B0-----:R-:W-:Y:S02]  /*6e20*/  SEL R4, RZ, 0x1, P1 ;  /* 0x00000001ff047807 */ /* 0x001fe40000800000 */
[----:B------:R-:W-:Y:S02]  /*6e30*/  SEL R3, R2, RZ, P1 ;  /* 0x000000ff02037207 */ /* 0x000fe40000800000 */
[----:B------:R-:W-:Y:S01]  /*6e40*/  LOP3.LUT R4, R11, R4, RZ, 0x3c, !PT ;  /* 0x000000040b047212 */ /* 0x000fe200078e3cff */
[----:B-1----:R-:W-:Y:S06]  /*6e50*/  @!P0 BRA `(.L_x_135) ;  /* 0x0000000400308947 */ /* 0x002fec0003800000 */
.L_x_151:
[----:B------:R-:W-:Y:S01]  /*6e60*/  IMAD R3, R3, 0x8, R0 ;  /* 0x0000000803037824 */ /* 0x000fe200078e0200 */
[----:B------:R-:W-:-:S07]  /*6e70*/  SHF.L.U32 R0, R4, 0x1f, RZ ;  /* 0x0000001f04007819 */ /* 0x000fce00000006ff */
.L_x_136:
[----:B-1----:R1:W2:Y:S02]  /*6e80*/  SYNCS.PHASECHK.TRANS64.TRYWAIT P0, [R3+URZ], R0 ;  /* 0x00000000030075a7 */ /* 0x0022a4000800017f */
[----:B--2---:R-:W-:Y:S05]  /*6e90*/  @!P0 NANOSLEEP.SYNCS 0x989680 ;  /* 0x009896800000895d */ /* 0x004fea0003900000 */
[----:B------:R-:W2:Y:S02]  /*6ea0*/  @!P0 SYNCS.PHASECHK.TRANS64 P0, [R3+URZ], R0 ;  /* 0x00000000030085a7 */ /* 0x000ea4000800007f */
[----:B--2---:R-:W-:Y:S05]  /*6eb0*/  @!P0 BRA `(.L_x_136) ;  /* 0xfffffffc00f08947 */ /* 0x004fea000383ffff */
.L_x_126:
[----:B------:R-:W-:Y:S05]  /*6ec0*/  BSYNC B0 ;  /* 0x0000000000007941 */ /* 0x000fea0003800000 */
.L_x_125:
[----:B------:R-:W-:Y:S05]  /*6ed0*/  EXIT ;  /* 0x000000000000794d */ /* 0x000fea0003800000 */
.L_x_22:
[----:B-1----:R-:W-:-:S04]  /*6ee0*/  IMAD.U32 R9, RZ, RZ, UR6 ;  /* 0x00000006ff097e24 */ /* 0x002fc8000f8e00ff */
[----:B------:R1:W4:Y:S03]  /*6ef0*/  SYNCS.PHASECHK.TRANS64.TRYWAIT P1, [R9+URZ], R8 ;  /* 0x00000008090075a7 */ /* 0x000326000802017f */
[----:B----4-:R-:W-:Y:S05]  /*6f00*/  @!P1 NANOSLEEP.SYNCS 0x989680 ;  /* 0x009896800000995d */ /* 0x010fea0003900000 */
[----:B------:R-:W4:Y:S02]  /*6f10*/  @!P1 SYNCS.PHASECHK.TRANS64 P1, [R9+URZ], R8 ;  /* 0x00000008090095a7 */ /* 0x000f24000802007f */
[----:B----4-:R-:W-:Y:S05]  /*6f20*/  @!P1 BRA `(.L_x_22) ;  /* 0xfffffffc00ec9947 */ /* 0x010fea000383ffff */
[----:B------:R-:W-:Y:S05]  /*6f30*/  BRA `(.L_x_21) ;  /* 0xffffffa400c07947 */ /* 0x000fea000383ffff */
.L_x_28:
[----:B-1----:R-:W-:-:S04]  /*6f40*/  IMAD.U32 R13, RZ, RZ, UR12 ;  /* 0x0000000cff0d7e24 */ /* 0x002fc8000f8e00ff */
[----:B------:R1:W4:Y:S03]  /*6f50*/  SYNCS.PHASECHK.TRANS64.TRYWAIT P1, [R13+URZ], R10 ;  /* 0x0000000a0d0075a7 */ /* 0x000326000802017f */
[----:B----4-:R-:W-:Y:S05]  /*6f60*/  @!P1 NANOSLEEP.SYNCS 0x989680 ;  /* 0x009896800000995d */ /* 0x010fea0003900000 */
[----:B------:R-:W4:Y:S02]  /*6f70*/  @!P1 SYNCS.PHASECHK.TRANS64 P1, [R13+URZ], R10 ;  /* 0x0000000a0d0095a7 */ /* 0x000f24000802007f */
[----:B----4-:R-:W-:Y:S05]  /*6f80*/  @!P1 BRA `(.L_x_28) ;  /* 0xfffffffc00ec9947 */ /* 0x010fea000383ffff */
[----:B------:R-:W-:Y:S05]  /*6f90*/  BRA `(.L_x_27) ;  /* 0xffffffac00747947 */ /* 0x000fea000383ffff */
.L_x_113:
[----:B------:R-:W-:Y:S01]  /*6fa0*/  BSSY B1, `(.L_x_137) ;  /* 0x0000006000017945 */ /* 0x000fe20003800000 */
[----:B------:R-:W-:-:S07]  /*6fb0*/  IMAD.MOV.U32 R6, RZ, RZ, -0x1 ;  /* 0xffffffffff067424 */ /* 0x000fce00078e00ff */
[----:B------:R-:W-:Y:S05]  /*6fc0*/  WARPSYNC.COLLECTIVE R6, `(.L_x_138) ;  /* 0x00000000060c7348 */ /* 0x000fea0003c00000 */
[----:B------:R-:W-:Y:S02]  /*6fd0*/  ELECT P0, UR62, PT ;  /* 0x00000000003e782f */ /* 0x000fe40003800000 */
[----:B------:R-:W-:Y:S01]  /*6fe0*/  MOV R6, UR62 ;  /* 0x0000003e00067c02 */ /* 0x000fe20008000f00 */
[----:B------:R-:W-:Y:S10]  /*6ff0*/  ENDCOLLECTIVE ;  /* 0x000000000000791b */ /* 0x000ff40003800000 */
.L_x_138:
[----:B------:R-:W-:Y:S05]  /*7000*/  BSYNC B1 ;  /* 0x0000000000017941 */ /* 0x000fea0003800000 */
.L_x_137:
[----:B------:R-:W-:Y:S05]  /*7010*/  BRA `(.L_x_139) ;  /* 0xffffffec00887947 */ /* 0x000fea000383ffff */
.L_x_116:
[----:B0-----:R0:W1:Y:S02]  /*7020*/  SYNCS.PHASECHK.TRANS64.TRYWAIT P0, [R18+URZ+0x48], R9 ;  /* 0x00004809120075a7 */ /* 0x001064000800017f */
[----:B-1----:R-:W-:Y:S05]  /*7030*/  @!P0 NANOSLEEP.SYNCS 0x989680 ;  /* 0x009896800000895d */ /* 0x002fea0003900000 */
[----:B------:R-:W1:Y:S02]  /*7040*/  @!P0 SYNCS.PHASECHK.TRANS64 P0, [R18+URZ+0x48], R9 ;  /* 0x00004809120085a7 */ /* 0x000e64000800007f */
[----:B-1----:R-:W-:Y:S05]  /*7050*/  @!P0 BRA `(.L_x_116) ;  /* 0xfffffffc00f08947 */ /* 0x002fea000383ffff */
[----:B------:R-:W-:Y:S05]  /*7060*/  BRA `(.L_x_140) ;  /* 0xffffffec00c87947 */ /* 0x000fea000383ffff */
.L_x_124:
[----:B------:R-:W-:Y:S01]  /*7070*/  BSSY B0, `(.L_x_141) ;  /* 0x0000006000007945 */ /* 0x000fe20003800000 */
[----:B------:R-:W-:-:S07]  /*7080*/  IMAD.MOV.U32 R6, RZ, RZ, -0x1 ;  /* 0xffffffffff067424 */ /* 0x000fce00078e00ff */
[----:B------:R-:W-:Y:S05]  /*7090*/  WARPSYNC.COLLECTIVE R6, `(.L_x_142) ;  /* 0x00000000060c7348 */ /* 0x000fea0003c00000 */
[----:B------:R-:W-:Y:S02]  /*70a0*/  ELECT P0, UR62, PT ;  /* 0x00000000003e782f */ /* 0x000fe40003800000 */
[----:B------:R-:W-:Y:S01]  /*70b0*/  MOV R6, UR62 ;  /* 0x0000003e00067c02 */ /* 0x000fe20008000f00 */
[----:B------:R-:W-:Y:S10]  /*70c0*/  ENDCOLLECTIVE ;  /* 0x000000000000791b */ /* 0x000ff40003800000 */
.L_x_142:
[----:B------:R-:W-:Y:S05]  /*70d0*/  BSYNC B0 ;  /* 0x0000000000007941 */ /* 0x000fea0003800000 */
.L_x_141:
[----:B------:R-:W-:Y:S05]  /*70e0*/  BRA `(.L_x_143) ;  /* 0xfffffff800147947 */ /* 0x000fea000383ffff */
.L_x_128:
[----:B0-----:R0:W1:Y:S02]  /*70f0*/  SYNCS.PHASECHK.TRANS64.TRYWAIT P0, [R7+URZ], R4 ;  /* 0x00000004070075a7 */ /* 0x001064000800017f */
[----:B-1----:R-:W-:Y:S05]  /*7100*/  @!P0 NANOSLEEP.SYNCS 0x989680 ;  /* 0x009896800000895d */ /* 0x002fea0003900000 */
[----:B------:R-:W1:Y:S02]  /*7110*/  @!P0 SYNCS.PHASECHK.TRANS64 P0, [R7+URZ], R4 ;  /* 0x00000004070085a7 */ /* 0x000e64000800007f */
[----:B-1----:R-:W-:Y:S05]  /*7120*/  @!P0 BRA `(.L_x_128) ;  /* 0xfffffffc00f08947 */ /* 0x002fea000383ffff */
[----:B------:R-:W-:Y:S05]  /*7130*/  BRA `(.L_x_144) ;  /* 0xfffffff800547947 */ /* 0x000fea000383ffff */
.L_x_129:
[----:B0-----:R0:W1:Y:S02]  /*7140*/  SYNCS.PHASECHK.TRANS64.TRYWAIT P0, [R8+URZ], R5 ;  /* 0x00000005080075a7 */ /* 0x001064000800017f */
[----:B-1----:R-:W-:Y:S05]  /*7150*/  @!P0 NANOSLEEP.SYNCS 0x989680 ;  /* 0x009896800000895d */ /* 0x002fea0003900000 */
[----:B------:R-:W1:Y:S02]  /*7160*/  @!P0 SYNCS.PHASECHK.TRANS64 P0, [R8+URZ], R5 ;  /* 0x00000005080085a7 */ /* 0x000e64000800007f */
[----:B-1----:R-:W-:Y:S05]  /*7170*/  @!P0 BRA `(.L_x_129) ;  /* 0xfffffffc00f08947 */ /* 0x002fea000383ffff */
[----:B------:R-:W-:Y:S05]  /*7180*/  BRA `(.L_x_145) ;  /* 0xfffffff800647947 */ /* 0x000fea000383ffff */
.L_x_130:
[----:B0-----:R0:W1:Y:S02]  /*7190*/  SYNCS.PHASECHK.TRANS64.TRYWAIT P0, [R9+URZ], R4 ;  /* 0x00000004090075a7 */ /* 0x001064000800017f */
[----:B-1----:R-:W-:Y:S05]  /*71a0*/  @!P0 NANOSLEEP.SYNCS 0x989680 ;  /* 0x009896800000895d */ /* 0x002fea0003900000 */
[----:B------:R-:W1:Y:S02]  /*71b0*/  @!P0 SYNCS.PHASECHK.TRANS64 P0, [R9+URZ], R4 ;  /* 0x00000004090085a7 */ /* 0x000e64000800007f */
[----:B-1----:R-:W-:Y:S05]  /*71c0*/  @!P0 BRA `(.L_x_130) ;  /* 0xfffffffc00f08947 */ /* 0x002fea000383ffff */
[----:B------:R-:W-:Y:S05]  /*71d0*/  BRA `(.L_x_146) ;  /* 0xfffffff800747947 */ /* 0x000fea000383ffff */
.L_x_131:
[----:B0-----:R0:W1:Y:S02]  /*71e0*/  SYNCS.PHASECHK.TRANS64.TRYWAIT P0, [R8+URZ], R5 ;  /* 0x00000005080075a7 */ /* 0x001064000800017f */
[----:B-1----:R-:W-:Y:S05]  /*71f0*/  @!P0 NANOSLEEP.SYNCS 0x989680 ;  /* 0x009896800000895d */ /* 0x002fea0003900000 */
[----:B------:R-:W1:Y:S02]  /*7200*/  @!P0 SYNCS.PHASECHK.TRANS64 P0, [R8+URZ], R5 ;  /* 0x00000005080085a7 */ /* 0x000e64000800007f */
[----:B-1----:R-:W-:Y:S05]  /*7210*/  @!P0 BRA `(.L_x_131) ;  /* 0xfffffffc00f08947 */ /* 0x002fea000383ffff */
[----:B------:R-:W-:Y:S05]  /*7220*/  BRA `(.L_x_147) ;  /* 0xfffffff800847947 */ /* 0x000fea000383ffff */
.L_x_132:
[----:B0-----:R0:W1:Y:S02]  /*7230*/  SYNCS.PHASECHK.TRANS64.TRYWAIT P0, [R9+URZ], R4 ;  /* 0x00000004090075a7 */ /* 0x001064000800017f */
[----:B-1----:R-:W-:Y:S05]  /*7240*/  @!P0 NANOSLEEP.SYNCS 0x989680 ;  /* 0x009896800000895d */ /* 0x002fea0003900000 */
[----:B------:R-:W1:Y:S02]  /*7250*/  @!P0 SYNCS.PHASECHK.TRANS64 P0, [R9+URZ], R4 ;  /* 0x00000004090085a7 */ /* 0x000e64000800007f */
[----:B-1----:R-:W-:Y:S05]  /*7260*/  @!P0 BRA `(.L_x_132) ;  /* 0xfffffffc00f08947 */ /* 0x002fea000383ffff */
[----:B------:R-:W-:Y:S05]  /*7270*/  BRA `(.L_x_148) ;  /* 0xfffffff800947947 */ /* 0x000fea000383ffff */
.L_x_133:
[----:B0-----:R0:W1:Y:S02]  /*7280*/  SYNCS.PHASECHK.TRANS64.TRYWAIT P0, [R8+URZ], R5 ;  /* 0x00000005080075a7 */ /* 0x001064000800017f */
[----:B-1----:R-:W-:Y:S05]  /*7290*/  @!P0 NANOSLEEP.SYNCS 0x989680 ;  /* 0x009896800000895d */ /* 0x002fea0003900000 */
[----:B------:R-:W1:Y:S02]  /*72a0*/  @!P0 SYNCS.PHASECHK.TRANS64 P0, [R8+URZ], R5 ;  /* 0x00000005080085a7 */ /* 0x000e64000800007f */
[----:B-1----:R-:W-:Y:S05]  /*72b0*/  @!P0 BRA `(.L_x_133) ;  /* 0xfffffffc00f08947 */ /* 0x002fea000383ffff */
[----:B------:R-:W-:Y:S05]  /*72c0*/  BRA `(.L_x_149) ;  /* 0xfffffff800a47947 */ /* 0x000fea000383ffff */
.L_x_134:
[----:B0-----:R0:W1:Y:S02]  /*72d0*/  SYNCS.PHASECHK.TRANS64.TRYWAIT P0, [R9+URZ], R4 ;  /* 0x00000004090075a7 */ /* 0x001064000800017f */
[----:B-1----:R-:W-:Y:S05]  /*72e0*/  @!P0 NANOSLEEP.SYNCS 0x989680 ;  /* 0x009896800000895d */ /* 0x002fea0003900000 */
[----:B------:R-:W1:Y:S02]  /*72f0*/  @!P0 SYNCS.PHASECHK.TRANS64 P0, [R9+URZ], R4 ;  /* 0x00000004090085a7 */ /* 0x000e64000800007f */
[----:B-1----:R-:W-:Y:S05]  /*7300*/  @!P0 BRA `(.L_x_134) ;  /* 0xfffffffc00f08947 */ /* 0x002fea000383ffff */
[----:B------:R-:W-:Y:S05]  /*7310*/  BRA `(.L_x_150) ;  /* 0xfffffff800b47947 */ /* 0x000fea000383ffff */
.L_x_135:
[----:B0-----:R0:W1:Y:S02]  /*7320*/  SYNCS.PHASECHK.TRANS64.TRYWAIT P0, [R6+URZ], R5 ;  /* 0x00000005060075a7 */ /* 0x001064000800017f */
[----:B-1----:R-:W-:Y:S05]  /*7330*/  @!P0 NANOSLEEP.SYNCS 0x989680 ;  /* 0x009896800000895d */ /* 0x002fea0003900000 */
[----:B------:R-:W1:Y:S02]  /*7340*/  @!P0 SYNCS.PHASECHK.TRANS64 P0, [R6+URZ], R5 ;  /* 0x00000005060085a7 */ /* 0x000e64000800007f */
[----:B-1----:R-:W-:Y:S05]  /*7350*/  @!P0 BRA `(.L_x_135) ;  /* 0xfffffffc00f08947 */ /* 0x002fea000383ffff */
[----:B------:R-:W-:Y:S05]  /*7360*/  BRA `(.L_x_151) ;  /* 0xfffffff800bc7947 */ /* 0x000fea000383ffff */
.L_x_152:
[----:B------:R-:W-:-:S00]  /*7370*/  BRA `(.L_x_152) ;  /* 0xfffffffc00fc7947 */ /* 0x000fc0000383ffff */
[----:B------:R-:W-:-:S00]  /*7380*/  NOP ;  /* 0x0000000000007918 */ /* 0x000fc00000000000 */
[----:B------:R-:W-:-:S00]  /*7390*/  NOP ;  /* 0x0000000000007918 */ /* 0x000fc00000000000 */
[----:B------:R-:W-:-:S00]  /*73a0*/  NOP ;  /* 0x0000000000007918 */ /* 0x000fc00000000000 */
[----:B------:R-:W-:-:S00]  /*73b0*/  NOP ;  /* 0x0000000000007918 */ /* 0x000fc00000000000 */
[----:B------:R-:W-:-:S00]  /*73c0*/  NOP ;  /* 0x0000000000007918 */ /* 0x000fc00000000000 */
[----:B------:R-:W-:-:S00]  /*73d0*/  NOP ;  /* 0x0000000000007918 */ /* 0x000fc00000000000 */
[----:B------:R-:W-:-:S00]  /*73e0*/  NOP ;  /* 0x0000000000007918 */ /* 0x000fc00000000000 */
[----:B------:R-:W-:-:S00]  /*73f0*/  NOP ;  /* 0x0000000000007918 */ /* 0x000fc00000000000 */
.L_x_153:


//--------------------- .nv.shared._ZN7cutlass13device_kernelINS_4gemm6kernel13GemmUniversalIN4cute5tupleIJiiiiEEENS1_10collective13CollectiveMmaINS1_37MainloopSm90TmaGmmaWarpSpecializedFP8ILi9ENS5_IJNS4_1CILi1EEENSA_ILi4EEESB_EEENS1_35KernelTmaWarpSpecializedCooperativeEEENS5_IJNSA_ILi128EEENSA_ILi64EEESG_EEENS_12float_e5m2_tENS5_IJlSB_lEEESJ_SK_NS4_8TiledMMAINS4_8MMA_AtomIJNS4_4SM904GMMA30MMA_64x64x32_F32E5M2E5M2_SS_TNILNSO_7ScaleInE1ELSQ_1EEEEEENS4_6LayoutINS5_IJNSA_ILi2EEESB_SB_EEENS5_IJSB_NSA_ILi0EEESW_EEEEENS5_IJNS4_10UnderscoreESZ_SZ_EEEEENS4_23SM90_TMA_LOAD_MULTICASTENS4_14ComposedLayoutINS4_7SwizzleILi3ELi4ELi3EEENS4_18smem_ptr_flag_bitsILi8EEENST_INS5_IJNSA_ILi8EEESG_EEENS5_IJSG_SB_EEEEEEEvNS4_8identityENS4_13SM90_TMA_LOADES1C_vS1D_EENS_8epilogue10collective6detail29Sm90TmaWarpSpecializedAdapterINS1H_15DefaultEpilogueISJ_SK_SK_NS1G_6thread17LinearCombinationISJ_Li1EffLNS1L_9ScaleType4KindE0ELNS_15FloatRoundStyleE2ESJ_EENS1_15EpilogueDefaultEEEEEvvEEEEvNT_6ParamsE --------------------------
	.section	.nv.shared._ZN7cutlass13device_kernelINS_4gemm6kernel13GemmUniversalIN4cute5tupleIJiiiiEEENS1_10collective13CollectiveMmaINS1_37MainloopSm90TmaGmmaWarpSpecializedFP8ILi9ENS5_IJNS4_1CILi1EEENSA_ILi4EEESB_EEENS1_35KernelTmaWarpSpecializedCooperativeEEENS5_IJNSA_ILi128EEENSA_ILi64EEESG_EEENS_12float_e5m2_tENS5_IJlSB_lEEESJ_SK_NS4_8TiledMMAINS4_8MMA_AtomIJNS4_4SM904GMMA30MMA_64x64x32_F32E5M2E5M2_SS_TNILNSO_7ScaleInE1ELSQ_1EEEEEENS4_6LayoutINS5_IJNSA_ILi2EEESB_SB_EEENS5_IJSB_NSA_ILi0EEESW_EEEEENS5_IJNS4_10UnderscoreESZ_SZ_EEEEENS4_23SM90_TMA_LOAD_MULTICASTENS4_14ComposedLayoutINS4_7SwizzleILi3ELi4ELi3EEENS4_18smem_ptr_flag_bitsILi8EEENST_INS5_IJNSA_ILi8EEESG_EEENS5_IJSG_SB_EEEEEEEvNS4_8identityENS4_13SM90_TMA_LOADES1C_vS1D_EENS_8epilogue10collective6detail29Sm90TmaWarpSpecializedAdapterINS1H_15DefaultEpilogueISJ_SK_SK_NS1G_6thread17LinearCombinationISJ_Li1EffLNS1L_9ScaleType4KindE0ELNS_15FloatRoundStyleE2ESJ_EENS1_15EpilogueDefaultEEEEEvvEEEEvNT_6ParamsE,"aw",@nobits
	.sectionflags	@""
	.align	16
	.zero		1024


//--------------------- .nv.shared.reserved.0     --------------------------
	.section	.nv.shared.reserved.0,"aw",@nobits
	.weak		__nv_reservedSMEM_offset_0_alias
	.size		__nv_reservedSMEM_offset_0_alias, 0, 0
	.other		__nv_reservedSMEM_offset_0_alias,@"STO_CUDA_RESERVED_SHARED STV_DEFAULT"
__nv_reservedSMEM_offset_0_alias:
	.zero		0


//--------------------- .nv.global                --------------------------
	.section	.nv.global,"aw",@nobits
.nv.global:
	.type		_ZN40_INTERNAL_9d8fa41e_4_k_cu_b32d2441_167254cute1_E,@object
	.size		_ZN40_INTERNAL_9d8fa41e_4_k_cu_b32d2441_167254cute1_E,(_ZN40_INTERNAL_9d8fa41e_4_k_cu_b32d2441_167254cuda3std3__45__cpo6cbeginE - _ZN40_INTERNAL_9d8fa41e_4_k_cu_b32d2441_167254cute1_E)
_ZN40_INTERNAL_9d8fa41e_4_k_cu_b32d2441_167254cute1_E:
	.zero		1
	.type		_ZN40_INTERNAL_9d8fa41e_4_k_cu_b32d2441_167254cuda3std3__45__cpo6cbeginE,@object
	.size		_ZN40_INTERNAL_9d8fa41e_4_k_cu_b32d2441_167254cuda3std3__45__cpo6cbeginE,(_ZN40_INTERNAL_9d8fa41e_4_k_cu_b32d2441_167254cuda3std3__48in_placeE - _ZN40_INTERNAL_9d8fa41e_4_k_cu_b32d2441_167254cuda3std3__45__cpo6cbeginE)
_ZN40_INTERNAL_9d8fa41e_4_k_cu_b32d2441_167254cuda3std3__45__cpo6cbeginE:
	.zero		1
	.type		_ZN40_INTERNAL_9d8fa41e_4_k_cu_b32d2441_167254cuda3std3__48in_placeE,@object
	.size		_ZN40_INTERNAL_9d8fa41e_4_k_cu_b32d2441_167254cuda3std3__48in_placeE,(_ZN40_INTERNAL_9d8fa41e_4_k_cu_b32d2441_167254cuda3std6ranges3__45__cpo9iter_moveE - _ZN40_INTERNAL_9d8fa41e_4_k_cu_b32d2441_167254cuda3std3__48in_placeE)
_ZN40_INTERNAL_9d8fa41e_4_k_cu_b32d2441_167254cuda3std3__48in_placeE:
	.zero		1
	.type		_ZN40_INTERNAL_9d8fa41e_4_k_cu_b32d2441_167254cuda3std6ranges3__45__cpo9iter_moveE,@object
	.size		_ZN40_INTERNAL_9d8fa41e_4_k_cu_b32d2441_167254cuda3std6ranges3__45__cpo9iter_moveE,(_ZN40_INTERNAL_9d8fa41e_4_k_cu_b32d2441_167254cuda3std3__45__cpo5beginE - _ZN40_INTERNAL_9d8fa41e_4_k_cu_b32d2441_167254cuda3std6ranges3__45__cpo9iter_moveE)
_ZN40_INTERNAL_9d8fa41e_4_k_cu_b32d2441_167254cuda3std6ranges3__45__cpo9iter_moveE:
	.zero		1
	.type		_ZN40_INTERNAL_9d8fa41e_4_k_cu_b32d2441_167254cuda3std3__45__cpo5beginE,@object
	.size		_ZN40_INTERNAL_9d8fa41e_4_k_cu_b32d2441_167254cuda3std3__45__cpo5beginE,(_ZN40_INTERNAL_9d8fa41e_4_k_cu_b32d2441_167254cuda3std3__442_GLOBAL__N__9d8fa41e_4_k_cu_b32d2441_167256ignoreE - _ZN40_INTERNAL_9d8fa41e_4_k_cu_b32d2441_167254cuda3std3__45__cpo5beginE)
_ZN40_INTERNAL_9d8fa41e_4_k_cu_b32d2441_167254cuda3std3__45__cpo5beginE:
	.zero		1
	.type		_ZN40_INTERNAL_9d8fa41e_4_k_cu_b32d2441_167254cuda3std3__442_GLOBAL__N__9d8fa41e_4_k_cu_b32d2441_167256ignoreE,@object
	.size		_ZN40_INTERNAL_9d8fa41e_4_k_cu_b32d2441_167254cuda3std3__442_GLOBAL__N__9d8fa41e_4_k_cu_b32d2441_167256ignoreE,(_ZN40_INTERNAL_9d8fa41e_4_k_cu_b32d2441_167254cute7productE - _ZN40_INTERNAL_9d8fa41e_4_k_cu_b32d2441_167254cuda3std3__442_GLOBAL__N__9d8fa41e_4_k_cu_b32d2441_167256ignoreE)
_ZN40_INTERNAL_9d8fa41e_4_k_cu_b32d2441_167254cuda3std3__442_GLOBAL__N__9d8fa41e_4_k_cu_b32d2441_167256ignoreE:
	.zero		1
	.type		_ZN40_INTERNAL_9d8fa41e_4_k_cu_b32d2441_167254cute7productE,@object
	.size		_ZN40_INTERNAL_9d8fa41e_4_k_cu_b32d2441_167254cute7productE,(_ZN40_INTERNAL_9d8fa41e_4_k_cu_b32d2441_167254cuda3std3__45__cpo3endE - _ZN40_INTERNAL_9d8fa41e_4_k_cu_b32d2441_167254cute7productE)
_ZN40_INTERNAL_9d8fa41e_4_k_cu_b32d2441_167254cute7productE:
	.zero		1
	.type		_ZN40_INTERNAL_9d8fa41e_4_k_cu_b32d2441_167254cuda3std3__45__cpo3endE,@object
	.size		_ZN40_INTERNAL_9d8fa41e_4_k_cu_b32d2441_167254cuda3std3__45__cpo3endE,(_ZN40_INTERNAL_9d8fa41e_4_k_cu_b32d2441_167254cuda3std3__419piecewise_constructE - _ZN40_INTERNAL_9d8fa41e_4_k_cu_b32d2441_167254cuda3std3__45__cpo3endE)
_ZN40_INTERNAL_9d8fa41e_4_k_cu_b32d2441_167254cuda3std3__45__cpo3endE:
	.zero		1
	.type		_ZN40_INTERNAL_9d8fa41e_4_k_cu_b32d2441_167254cuda3std3__419piecewise_constructE,@object
	.size		_ZN40_INTERNAL_9d8fa41e_4_k_cu_b32d2441_167254cuda3std3__419piecewise_constructE,(_ZN40_INTERNAL_9d8fa41e_4_k_cu_b32d2441_167254cuda3std3__45__cpo4cendE - _ZN40_INTERNAL_9d8fa41e_4_k_cu_b32d2441_167254cuda3std3__419piecewise_constructE)
_ZN40_INTERNAL_9d8fa41e_4_k_cu_b32d2441_167254cuda3std3__419piecewise_constructE:
	.zero		1
	.type		_ZN40_INTERNAL_9d8fa41e_4_k_cu_b32d2441_167254cuda3std3__45__cpo4cendE,@object
	.size		_ZN40_INTERNAL_9d8fa41e_4_k_cu_b32d2441_167254cuda3std3__45__cpo4cendE,(_ZN40_INTERNAL_9d8fa41e_4_k_cu_b32d2441_167254cuda3std6ranges3__45__cpo4swapE - _ZN40_INTERNAL_9d8fa41e_4_k_cu_b32d2441_167254cuda3std3__45__cpo4cendE)
_ZN40_INTERNAL_9d8fa41e_4_k_cu_b32d2441_167254cuda3std3__45__cpo4cendE:
	.zero		1
	.type		_ZN40_INTERNAL_9d8fa41e_4_k_cu_b32d2441_167254cuda3std6ranges3__45__cpo4swapE,@object
	.size		_ZN40_INTERNAL_9d8fa41e_4_k_cu_b32d2441_167254cuda3std6ranges3__45__cpo4swapE,(.L_7 - _ZN40_INTERNAL_9d8fa41e_4_k_cu_b32d2441_167254cuda3std6ranges3__45__cpo4swapE)
_ZN40_INTERNAL_9d8fa41e_4_k_cu_b32d2441_167254cuda3std6ranges3__45__cpo4swapE:
	.zero		1
.L_7:


//--------------------- .nv.constant0._ZN7cutlass13device_kernelINS_4gemm6kernel13GemmUniversalIN4cute5tupleIJiiiiEEENS1_10collective13CollectiveMmaINS1_37MainloopSm90TmaGmmaWarpSpecializedFP8ILi9ENS5_IJNS4_1CILi1EEENSA_ILi4EEESB_EEENS1_35KernelTmaWarpSpecializedCooperativeEEENS5_IJNSA_ILi128EEENSA_ILi64EEESG_EEENS_12float_e5m2_tENS5_IJlSB_lEEESJ_SK_NS4_8TiledMMAINS4_8MMA_AtomIJNS4_4SM904GMMA30MMA_64x64x32_F32E5M2E5M2_SS_TNILNSO_7ScaleInE1ELSQ_1EEEEEENS4_6LayoutINS5_IJNSA_ILi2EEESB_SB_EEENS5_IJSB_NSA_ILi0EEESW_EEEEENS5_IJNS4_10UnderscoreESZ_SZ_EEEEENS4_23SM90_TMA_LOAD_MULTICASTENS4_14ComposedLayoutINS4_7SwizzleILi3ELi4ELi3EEENS4_18smem_ptr_flag_bitsILi8EEENST_INS5_IJNSA_ILi8EEESG_EEENS5_IJSG_SB_EEEEEEEvNS4_8identityENS4_13SM90_TMA_LOADES1C_vS1D_EENS_8epilogue10collective6detail29Sm90TmaWarpSpecializedAdapterINS1H_15DefaultEpilogueISJ_SK_SK_NS1G_6thread17LinearCombinationISJ_Li1EffLNS1L_9ScaleType4KindE0ELNS_15FloatRoundStyleE2ESJ_EENS1_15EpilogueDefaultEEEEEvvEEEEvNT_6ParamsE --------------------------
	.section	.nv.constant0._ZN7cutlass13device_kernelINS_4gemm6kernel13GemmUniversalIN4cute5tupleIJiiiiEEENS1_10collective13CollectiveMmaINS1_37MainloopSm90TmaGmmaWarpSpecializedFP8ILi9ENS5_IJNS4_1CILi1EEENSA_ILi4EEESB_EEENS1_35KernelTmaWarpSpecializedCooperativeEEENS5_IJNSA_ILi128EEENSA_ILi64EEESG_EEENS_12float_e5m2_tENS5_IJlSB_lEEESJ_SK_NS4_8TiledMMAINS4_8MMA_AtomIJNS4_4SM904GMMA30MMA_64x64x32_F32E5M2E5M2_SS_TNILNSO_7ScaleInE1ELSQ_1EEEEEENS4_6LayoutINS5_IJNSA_ILi2EEESB_SB_EEENS5_IJSB_NSA_ILi0EEESW_EEEEENS5_IJNS4_10UnderscoreESZ_SZ_EEEEENS4_23SM90_TMA_LOAD_MULTICASTENS4_14ComposedLayoutINS4_7SwizzleILi3ELi4ELi3EEENS4_18smem_ptr_flag_bitsILi8EEENST_INS5_IJNSA_ILi8EEESG_EEENS5_IJSG_SB_EEEEEEEvNS4_8identityENS4_13SM90_TMA_LOADES1C_vS1D_EENS_8epilogue10collective6detail29Sm90TmaWarpSpecializedAdapterINS1H_15DefaultEpilogueISJ_SK_SK_NS1G_6thread17LinearCombinationISJ_Li1EffLNS1L_9ScaleType4KindE0ELNS_15FloatRoundStyleE2ESJ_EENS1_15EpilogueDefaultEEEEEvvEEEEvNT_6ParamsE,"a",@progbits
	.sectionflags	@""
	.align	4
.nv.constant0._ZN7cutlass13device_kernelINS_4gemm6kernel13GemmUniversalIN4cute5tupleIJiiiiEEENS1_10collective13CollectiveMmaINS1_37MainloopSm90TmaGmmaWarpSpecializedFP8ILi9ENS5_IJNS4_1CILi1EEENSA_ILi4EEESB_EEENS1_35KernelTmaWarpSpecializedCooperativeEEENS5_IJNSA_ILi128EEENSA_ILi64EEESG_EEENS_12float_e5m2_tENS5_IJlSB_lEEESJ_SK_NS4_8TiledMMAINS4_8MMA_AtomIJNS4_4SM904GMMA30MMA_64x64x32_F32E5M2E5M2_SS_TNILNSO_7ScaleInE1ELSQ_1EEEEEENS4_6LayoutINS5_IJNSA_ILi2EEESB_SB_EEENS5_IJSB_NSA_ILi0EEESW_EEEEENS5_IJNS4_10UnderscoreESZ_SZ_EEEEENS4_23SM90_TMA_LOAD_MULTICASTENS4_14ComposedLayoutINS4_7SwizzleILi3ELi4ELi3EEENS4_18smem_ptr_flag_bitsILi8EEENST_INS5_IJNSA_ILi8EEESG_EEENS5_IJSG_SB_EEEEEEEvNS4_8identityENS4_13SM90_TMA_LOADES1C_vS1D_EENS_8epilogue10collective6detail29Sm90TmaWarpSpecializedAdapterINS1H_15DefaultEpilogueISJ_SK_SK_NS1G_6thread17LinearCombinationISJ_Li1EffLNS1L_9ScaleType4KindE0ELNS_15FloatRoundStyleE2ESJ_EENS1_15EpilogueDefaultEEEEEvvEEEEvNT_6ParamsE:
	.zero		1664


//--------------------- SYMBOLS --------------------------

	.type		.nv.reservedSmem.offset0,@object
	.size		.nv.reservedSmem.offset0,0x4
